// auto-generated by cutlass_sweep.gemm — config: {"arch": "sm_90", "cluster_m": 2, "cluster_n": 2, "dtype": "e5m2", "stages": 3, "tile_k": 64, "tile_m": 64, "tile_n": 256}
#include "cutlass/cutlass.h"
#include "cutlass/gemm/collective/collective_builder.hpp"
#include "cutlass/gemm/device/gemm_universal_adapter.h"
#include "cutlass/gemm/kernel/gemm_universal.hpp"
#include "cutlass/epilogue/collective/collective_builder.hpp"

using ElemA = cutlass::float_e5m2_t;
using ElemB = cutlass::float_e5m2_t;
using ElemCD = cutlass::float_e5m2_t;
using Acc  = float;
using TileShape    = cute::Shape<cute::_64, cute::_256, cute::_64>;
using ClusterShape = cute::Shape<cute::_2, cute::_2, cute::_1>;

using CollectiveEpilogue = typename cutlass::epilogue::collective::CollectiveBuilder<
    cutlass::arch::Sm90, cutlass::arch::OpClassTensorOp,
    TileShape, ClusterShape,
    cutlass::epilogue::collective::EpilogueTileAuto,
    Acc, Acc,
    ElemCD, cutlass::layout::RowMajor, 128 / cutlass::sizeof_bits<ElemCD>::value,
    ElemCD, cutlass::layout::RowMajor, 128 / cutlass::sizeof_bits<ElemCD>::value,
    cutlass::epilogue::collective::EpilogueScheduleAuto
  >::CollectiveOp;

using CollectiveMainloop = typename cutlass::gemm::collective::CollectiveBuilder<
    cutlass::arch::Sm90, cutlass::arch::OpClassTensorOp,
    ElemA, cutlass::layout::RowMajor, 128 / cutlass::sizeof_bits<ElemA>::value,
    ElemB, cutlass::layout::ColumnMajor, 128 / cutlass::sizeof_bits<ElemB>::value,
    Acc,
    TileShape, ClusterShape,
    cutlass::gemm::collective::StageCount<3>,
    cutlass::gemm::collective::KernelScheduleAuto
  >::CollectiveOp;

using GemmKernel = cutlass::gemm::kernel::GemmUniversal<
    cute::Shape<int,int,int,int>,
    CollectiveMainloop,
    CollectiveEpilogue
>;
using Gemm = cutlass::gemm::device::GemmUniversalAdapter<GemmKernel>;

// Force the device kernel symbol into the cubin without needing a host main.
auto* _anchor = &cutlass::device_kernel<GemmKernel>;


// ===== COMPILED SASS (sm_90a) =====

	.target	sm_90a

	.elftype	@"ET_EXEC"


//--------------------- .note.nv.tkinfo           --------------------------
	.section	.note.nv.tkinfo,"",@"SHT_NOTE"
	.sectionflags	@"SHF_NOTE_NV_TKINFO"
	.tkinfo
        /*0018*/ 	.word	0x00000002
        /*0030*/ 	.string	""
        /*0030*/ 	.string	"ptxas"
        /*0030*/ 	.string	"Cuda compilation tools, release 13.0, V13.0.88"
        /*0030*/ 	.string	"Build cuda_13.0.r13.0/compiler.36424714_0"
        /*0030*/ 	.string	"-arch sm_90a -m 64 "



//--------------------- .note.nv.cuinfo           --------------------------
	.section	.note.nv.cuinfo,"",@"SHT_NOTE"
	.sectionflags	@"SHF_NOTE_NV_CUINFO"
        /*0018*/ 	.short	0x0002
        /*001a*/ 	.short	0x005a
        /*001c*/ 	.short	0x0082
	.zero		2


//--------------------- .nv.info                  --------------------------
	.section	.nv.info,"",@"SHT_CUDA_INFO"
	.align	4


	//----- nvinfo : EIATTR_REGCOUNT
	.align		4
        /*0000*/ 	.byte	0x04, 0x2f
        /*0002*/ 	.short	(.L_12 - .L_11)
	.align		4
.L_11:
        /*0004*/ 	.word	index@(_ZN7cutlass13device_kernelINS_4gemm6kernel13GemmUniversalIN4cute5tupleIJiiiiEEENS1_10collective13CollectiveMmaINS1_37MainloopSm90TmaGmmaWarpSpecializedFP8ILi3ENS5_IJNS4_1CILi2EEESB_NSA_ILi1EEEEEENS1_32KernelTmaWarpSpecializedPingpongEEENS5_IJNSA_ILi64EEENSA_ILi256EEESG_EEENS_12float_e5m2_tENS5_IJlSC_lEEESJ_SK_NS4_8TiledMMAINS4_8MMA_AtomIJNS4_4SM904GMMA31MMA_64x256x32_F32E5M2E5M2_SS_TNILNSO_7ScaleInE1ELSQ_1EEEEEENS4_6LayoutINS5_IJSC_SC_SC_EEENS5_IJNSA_ILi0EEESV_SV_EEEEENS5_IJNS4_10UnderscoreESY_SY_EEEEENS4_23SM90_TMA_LOAD_MULTICASTENS4_14ComposedLayoutINS4_7SwizzleILi2ELi4ELi3EEENS4_18smem_ptr_flag_bitsILi8EEENST_INS5_IJNSA_ILi8EEESG_EEENS5_IJSG_SC_EEEEEEEvNS4_8identityES11_S1B_vS1C_EENS_8epilogue10collective6detail29Sm90TmaWarpSpecializedAdapterINS1F_15DefaultEpilogueISJ_SK_SK_NS1E_6thread17LinearCombinationISJ_Li1EffLNS1J_9ScaleType4KindE0ELNS_15FloatRoundStyleE2ESJ_EENS1_15EpilogueDefaultEEEEEvvEEEEvNT_6ParamsE)
        /*0008*/ 	.word	0x000000a8


	//----- nvinfo : EIATTR_FRAME_SIZE
	.align		4
.L_12:
        /*000c*/ 	.byte	0x04, 0x11
        /*000e*/ 	.short	(.L_14 - .L_13)
	.align		4
.L_13:
        /*0010*/ 	.word	index@(_ZN7cutlass13device_kernelINS_4gemm6kernel13GemmUniversalIN4cute5tupleIJiiiiEEENS1_10collective13CollectiveMmaINS1_37MainloopSm90TmaGmmaWarpSpecializedFP8ILi3ENS5_IJNS4_1CILi2EEESB_NSA_ILi1EEEEEENS1_32KernelTmaWarpSpecializedPingpongEEENS5_IJNSA_ILi64EEENSA_ILi256EEESG_EEENS_12float_e5m2_tENS5_IJlSC_lEEESJ_SK_NS4_8TiledMMAINS4_8MMA_AtomIJNS4_4SM904GMMA31MMA_64x256x32_F32E5M2E5M2_SS_TNILNSO_7ScaleInE1ELSQ_1EEEEEENS4_6LayoutINS5_IJSC_SC_SC_EEENS5_IJNSA_ILi0EEESV_SV_EEEEENS5_IJNS4_10UnderscoreESY_SY_EEEEENS4_23SM90_TMA_LOAD_MULTICASTENS4_14ComposedLayoutINS4_7SwizzleILi2ELi4ELi3EEENS4_18smem_ptr_flag_bitsILi8EEENST_INS5_IJNSA_ILi8EEESG_EEENS5_IJSG_SC_EEEEEEEvNS4_8identityES11_S1B_vS1C_EENS_8epilogue10collective6detail29Sm90TmaWarpSpecializedAdapterINS1F_15DefaultEpilogueISJ_SK_SK_NS1E_6thread17LinearCombinationISJ_Li1EffLNS1J_9ScaleType4KindE0ELNS_15FloatRoundStyleE2ESJ_EENS1_15EpilogueDefaultEEEEEvvEEEEvNT_6ParamsE)
        /*0014*/ 	.word	0x00000118


	//----- nvinfo : EIATTR_MIN_STACK_SIZE
	.align		4
.L_14:
        /*0018*/ 	.byte	0x04, 0x12
        /*001a*/ 	.short	(.L_16 - .L_15)
	.align		4
.L_15:
        /*001c*/ 	.word	index@(_ZN7cutlass13device_kernelINS_4gemm6kernel13GemmUniversalIN4cute5tupleIJiiiiEEENS1_10collective13CollectiveMmaINS1_37MainloopSm90TmaGmmaWarpSpecializedFP8ILi3ENS5_IJNS4_1CILi2EEESB_NSA_ILi1EEEEEENS1_32KernelTmaWarpSpecializedPingpongEEENS5_IJNSA_ILi64EEENSA_ILi256EEESG_EEENS_12float_e5m2_tENS5_IJlSC_lEEESJ_SK_NS4_8TiledMMAINS4_8MMA_AtomIJNS4_4SM904GMMA31MMA_64x256x32_F32E5M2E5M2_SS_TNILNSO_7ScaleInE1ELSQ_1EEEEEENS4_6LayoutINS5_IJSC_SC_SC_EEENS5_IJNSA_ILi0EEESV_SV_EEEEENS5_IJNS4_10UnderscoreESY_SY_EEEEENS4_23SM90_TMA_LOAD_MULTICASTENS4_14ComposedLayoutINS4_7SwizzleILi2ELi4ELi3EEENS4_18smem_ptr_flag_bitsILi8EEENST_INS5_IJNSA_ILi8EEESG_EEENS5_IJSG_SC_EEEEEEEvNS4_8identityES11_S1B_vS1C_EENS_8epilogue10collective6detail29Sm90TmaWarpSpecializedAdapterINS1F_15DefaultEpilogueISJ_SK_SK_NS1E_6thread17LinearCombinationISJ_Li1EffLNS1J_9ScaleType4KindE0ELNS_15FloatRoundStyleE2ESJ_EENS1_15EpilogueDefaultEEEEEvvEEEEvNT_6ParamsE)
        /*0020*/ 	.word	0x00000118
.L_16:


//--------------------- .nv.compat                --------------------------
	.section	.nv.compat,"",@"SHT_CUDA_COMPAT_INFO"
	.align	4
        /*0000*/ 	.byte	0x02, 0x09, 0x01, 0x00, 0x02, 0x02, 0x04, 0x00, 0x02, 0x05, 0x05, 0x00, 0x03, 0x07, 0x01, 0x01
        /*0010*/ 	.byte	0x02, 0x03, 0x01, 0x00, 0x02, 0x06, 0x01, 0x00, 0x04, 0x0b, 0x08, 0x00, 0x00, 0x00, 0x00, 0x00
        /*0020*/ 	.byte	0x00, 0x00, 0x00, 0x00


//--------------------- .nv.info._ZN7cutlass13device_kernelINS_4gemm6kernel13GemmUniversalIN4cute5tupleIJiiiiEEENS1_10collective13CollectiveMmaINS1_37MainloopSm90TmaGmmaWarpSpecializedFP8ILi3ENS5_IJNS4_1CILi2EEESB_NSA_ILi1EEEEEENS1_32KernelTmaWarpSpecializedPingpongEEENS5_IJNSA_ILi64EEENSA_ILi256EEESG_EEENS_12float_e5m2_tENS5_IJlSC_lEEESJ_SK_NS4_8TiledMMAINS4_8MMA_AtomIJNS4_4SM904GMMA31MMA_64x256x32_F32E5M2E5M2_SS_TNILNSO_7ScaleInE1ELSQ_1EEEEEENS4_6LayoutINS5_IJSC_SC_SC_EEENS5_IJNSA_ILi0EEESV_SV_EEEEENS5_IJNS4_10UnderscoreESY_SY_EEEEENS4_23SM90_TMA_LOAD_MULTICASTENS4_14ComposedLayoutINS4_7SwizzleILi2ELi4ELi3EEENS4_18smem_ptr_flag_bitsILi8EEENST_INS5_IJNSA_ILi8EEESG_EEENS5_IJSG_SC_EEEEEEEvNS4_8identityES11_S1B_vS1C_EENS_8epilogue10collective6detail29Sm90TmaWarpSpecializedAdapterINS1F_15DefaultEpilogueISJ_SK_SK_NS1E_6thread17LinearCombinationISJ_Li1EffLNS1J_9ScaleType4KindE0ELNS_15FloatRoundStyleE2ESJ_EENS1_15EpilogueDefaultEEEEEvvEEEEvNT_6ParamsE --------------------------
	.section	.nv.info._ZN7cutlass13device_kernelINS_4gemm6kernel13GemmUniversalIN4cute5tupleIJiiiiEEENS1_10collective13CollectiveMmaINS1_37MainloopSm90TmaGmmaWarpSpecializedFP8ILi3ENS5_IJNS4_1CILi2EEESB_NSA_ILi1EEEEEENS1_32KernelTmaWarpSpecializedPingpongEEENS5_IJNSA_ILi64EEENSA_ILi256EEESG_EEENS_12float_e5m2_tENS5_IJlSC_lEEESJ_SK_NS4_8TiledMMAINS4_8MMA_AtomIJNS4_4SM904GMMA31MMA_64x256x32_F32E5M2E5M2_SS_TNILNSO_7ScaleInE1ELSQ_1EEEEEENS4_6LayoutINS5_IJSC_SC_SC_EEENS5_IJNSA_ILi0EEESV_SV_EEEEENS5_IJNS4_10UnderscoreESY_SY_EEEEENS4_23SM90_TMA_LOAD_MULTICASTENS4_14ComposedLayoutINS4_7SwizzleILi2ELi4ELi3EEENS4_18smem_ptr_flag_bitsILi8EEENST_INS5_IJNSA_ILi8EEESG_EEENS5_IJSG_SC_EEEEEEEvNS4_8identityES11_S1B_vS1C_EENS_8epilogue10collective6detail29Sm90TmaWarpSpecializedAdapterINS1F_15DefaultEpilogueISJ_SK_SK_NS1E_6thread17LinearCombinationISJ_Li1EffLNS1J_9ScaleType4KindE0ELNS_15FloatRoundStyleE2ESJ_EENS1_15EpilogueDefaultEEEEEvvEEEEvNT_6ParamsE,"",@"SHT_CUDA_INFO"
	.sectionflags	@""
	.align	4


	//----- nvinfo : EIATTR_CUDA_API_VERSION
	.align		4
        /*0000*/ 	.byte	0x04, 0x37
        /*0002*/ 	.short	(.L_18 - .L_17)
.L_17:
        /*0004*/ 	.word	0x00000082


	//----- nvinfo : EIATTR_KPARAM_INFO
	.align		4
.L_18:
        /*0008*/ 	.byte	0x04, 0x17
        /*000a*/ 	.short	(.L_20 - .L_19)
.L_19:
        /*000c*/ 	.word	0x00000000
        /*0010*/ 	.short	0x0000
        /*0012*/ 	.short	0x0070
        /*0014*/ 	.byte	0x00, 0xf0, 0x01, 0x10


	//----- nvinfo : EIATTR_SPARSE_MMA_MASK
	.align		4
.L_20:
        /*0018*/ 	.byte	0x03, 0x50
        /*001a*/ 	.short	0x0000


	//----- nvinfo : EIATTR_MAXREG_COUNT
	.align		4
        /*001c*/ 	.byte	0x03, 0x1b
        /*001e*/ 	.short	0x00a8


	//----- nvinfo : EIATTR_NUM_BARRIERS
	.align		4
        /*0020*/ 	.byte	0x02, 0x4c
        /*0022*/ 	.byte	0x01
	.zero		1


	//----- nvinfo : EIATTR_ANNOTATIONS
	.align		4
        /*0024*/ 	.byte	0x04, 0x55
        /*0026*/ 	.short	(.L_22 - .L_21)


	//   ....[0]....
.L_21:
        /*0028*/ 	.word	0x00000001
        /*002c*/ 	.byte	0x00, 0x07, 0x00, 0x00, 0x01, 0x00, 0x00, 0x00, 0xf0, 0x08, 0x00, 0x00, 0x01, 0x00, 0x00, 0x00
        /* <DEDUP_REMOVED lines=212> */
        /*0d7c*/ 	.byte	0x60, 0x03, 0x01, 0x00


	//----- nvinfo : EIATTR_MERCURY_ISA_VERSION
	.align		4
.L_22:
        /*0d80*/ 	.byte	0x03, 0x5f
        /*0d82*/ 	.short	0x0101


	//----- nvinfo : EIATTR_INT_WARP_WIDE_INSTR_OFFSETS
	.align		4
        /*0d84*/ 	.byte	0x04, 0x31
        /*0d86*/ 	.short	(.L_24 - .L_23)


	//   ....[0]....
.L_23:
        /*0d88*/ 	.word	0x00000580


	//   ....[1]....
        /*0d8c*/ 	.word	0x00000600


	//   ....[2]....
        /*0d90*/ 	.word	0x00000610


	//   ....[3]....
        /*0d94*/ 	.word	0x00000640


	//   ....[4]....
        /*0d98*/ 	.word	0x00000680


	//   ....[5]....
        /*0d9c*/ 	.word	0x000006b0


	//   ....[6]....
        /*0da0*/ 	.word	0x000007c0


	//   ....[7]....
        /*0da4*/ 	.word	0x000007e0


	//   ....[8]....
        /*0da8*/ 	.word	0x00005680


	//----- nvinfo : EIATTR_COOP_GROUP_MASK_REGIDS
	.align		4
.L_24:
        /*0dac*/ 	.byte	0x04, 0x29
        /*0dae*/ 	.short	(.L_26 - .L_25)


	//   ....[0]....
.L_25:
        /*0db0*/ 	.word	0xffffffff


	//   ....[1]....
        /*0db4*/ 	.word	0xffffffff


	//   ....[2]....
        /*0db8*/ 	.word	0xffffffff


	//   ....[3]....
        /*0dbc*/ 	.word	0xffffffff


	//   ....[4]....
        /*0dc0*/ 	.word	0xffffffff


	//   ....[5]....
        /*0dc4*/ 	.word	0xffffffff


	//   ....[6]....
        /*0dc8*/ 	.word	0xffffffff


	//----- nvinfo : EIATTR_COOP_GROUP_INSTR_OFFSETS
	.align		4
.L_26:
        /*0dcc*/ 	.byte	0x04, 0x28
        /*0dce*/ 	.short	(.L_28 - .L_27)


	//   ....[0]....
.L_27:
        /*0dd0*/ 	.word	0x00000070


	//   ....[1]....
        /*0dd4*/ 	.word	0x00000090


	//   ....[2]....
        /*0dd8*/ 	.word	0x00000190


	//   ....[3]....
        /*0ddc*/ 	.word	0x00000390


	//   ....[4]....
        /*0de0*/ 	.word	0x000003d0


	//   ....[5]....
        /*0de4*/ 	.word	0x000004d0


	//   ....[6]....
        /*0de8*/ 	.word	0x00000980


	//----- nvinfo : EIATTR_REG_RECONFIG
	.align		4
.L_28:
        /*0dec*/ 	.byte	0x01, 0x54
	.zero		2


	//----- nvinfo : EIATTR_MBARRIER_INSTR_OFFSETS
	.align		4
        /*0df0*/ 	.byte	0x04, 0x39
        /*0df2*/ 	.short	(.L_30 - .L_29)


	//   ....[0]....
.L_29:
        /*0df4*/ 	.word	0x00000310
        /*0df8*/ 	.word	0x000000ff
        /*0dfc*/ 	.word	0x00000000
        /*0e00*/ 	.short	0x0100
        /*0e02*/ 	.byte	0x07
	.zero		1


	//   ....[1]....
        /*0e04*/ 	.word	0x00000320
        /*0e08*/ 	.word	0x000000ff
        /*0e0c*/ 	.word	0x00000018
        /*0e10*/ 	.short	0x0100
        /*0e12*/ 	.byte	0x07
	.zero		1


	//   ....[2]....
        /*0e14*/ 	.word	0x00000330
        /*0e18*/ 	.word	0x000000ff
        /*0e1c*/ 	.word	0x00000008
        /*0e20*/ 	.short	0x0100
        /*0e22*/ 	.byte	0x07
	.zero		1


	//   ....[3]....
        /*0e24*/ 	.word	0x00000340
        /*0e28*/ 	.word	0x000000ff
        /*0e2c*/ 	.word	0x00000020
        /*0e30*/ 	.short	0x0100
        /*0e32*/ 	.byte	0x07
	.zero		1


	//   ....[4]....
        /*0e34*/ 	.word	0x00000350
        /*0e38*/ 	.word	0x000000ff
        /*0e3c*/ 	.word	0x00000010
        /*0e40*/ 	.short	0x0100
        /*0e42*/ 	.byte	0x07
	.zero		1


	//   ....[5]....
        /*0e44*/ 	.word	0x00000360
        /*0e48*/ 	.word	0x000000ff
        /*0e4c*/ 	.word	0x00000028
        /*0e50*/ 	.short	0x0100
        /*0e52*/ 	.byte	0x07
	.zero		1


	//   ....[6]....
        /*0e54*/ 	.word	0x00000820
        /*0e58*/ 	.word	0x000000ff
        /*0e5c*/ 	.word	0x00000060
        /*0e60*/ 	.short	0x0100
        /*0e62*/ 	.byte	0x07
	.zero		1


	//   ....[7]....
        /*0e64*/ 	.word	0x000008c0
        /*0e68*/ 	.word	0x000000ff
        /*0e6c*/ 	.word	0x00000068
        /*0e70*/ 	.short	0x0100
        /*0e72*/ 	.byte	0x07
	.zero		1


	//   ....[8]....
        /*0e74*/ 	.word	0x00000900
        /*0e78*/ 	.word	0x000000ff
        /*0e7c*/ 	.word	0x00000040
        /*0e80*/ 	.short	0x0100
        /*0e82*/ 	.byte	0x0a
	.zero		1


	//   ....[9]....
        /*0e84*/ 	.word	0x00000910
        /*0e88*/ 	.word	0x000000ff
        /*0e8c*/ 	.word	0x00000048
        /*0e90*/ 	.short	0x0100
        /*0e92*/ 	.byte	0x0a
	.zero		1


	//   ....[10]....
        /*0e94*/ 	.word	0x00000920
        /*0e98*/ 	.word	0x000000ff
        /*0e9c*/ 	.word	0x00000050
        /*0ea0*/ 	.short	0x0100
        /*0ea2*/ 	.byte	0x0a
	.zero		1


	//   ....[11]....
        /*0ea4*/ 	.word	0x00000930
        /*0ea8*/ 	.word	0x000000ff
        /*0eac*/ 	.word	0x00000058
        /*0eb0*/ 	.short	0x0100
        /*0eb2*/ 	.byte	0x0a
	.zero		1


	//   ....[12]....
        /*0eb4*/ 	.word	0x000017e0
        /*0eb8*/ 	.word	0x000000ff
        /*0ebc*/ 	.word	0xfffffff8
        /*0ec0*/ 	.short	0x010a
        /*0ec2*/ 	.byte	0x11
	.zero		1


	//   ....[13]....
        /*0ec4*/ 	.word	0x000021c0
        /*0ec8*/ 	.word	0x000000ff
        /*0ecc*/ 	.word	0x00000000
        /*0ed0*/ 	.short	0x010a
        /*0ed2*/ 	.byte	0x06
	.zero		1


	//   ....[14]....
        /*0ed4*/ 	.word	0x00002200
        /*0ed8*/ 	.word	0x000000ff
        /*0edc*/ 	.word	0x00000000
        /*0ee0*/ 	.short	0x010a
        /*0ee2*/ 	.byte	0x06
	.zero		1


	//   ....[15]....
        /*0ee4*/ 	.word	0x000033e0
        /*0ee8*/ 	.word	0x000000ff
        /*0eec*/ 	.word	0x00000000
        /*0ef0*/ 	.short	0x010a
        /*0ef2*/ 	.byte	0x09
	.zero		1


	//   ....[16]....
        /*0ef4*/ 	.word	0x00003420
        /*0ef8*/ 	.word	0x000000ff
        /*0efc*/ 	.word	0x00000000
        /*0f00*/ 	.short	0x010a
        /*0f02*/ 	.byte	0x09
	.zero		1


	//   ....[17]....
        /*0f04*/ 	.word	0x000044e0
        /*0f08*/ 	.word	0x000000e5
        /*0f0c*/ 	.word	0x00000000
        /*0f10*/ 	.short	0x0101
        /*0f12*/ 	.byte	0x3f
	.zero		1


	//   ....[18]....
        /*0f14*/ 	.word	0x000055a0
        /*0f18*/ 	.word	0x000000e3
        /*0f1c*/ 	.word	0x00000000
        /*0f20*/ 	.short	0x0101
        /*0f22*/ 	.byte	0x1d
	.zero		1


	//   ....[19]....
        /*0f24*/ 	.word	0x00005730
        /*0f28*/ 	.word	0x00000018
        /*0f2c*/ 	.word	0x00000000
        /*0f30*/ 	.short	0x0101
        /*0f32*/ 	.byte	0x3f
	.zero		1


	//   ....[20]....
        /*0f34*/ 	.word	0x000057f0
        /*0f38*/ 	.word	0x000000ff
        /*0f3c*/ 	.word	0x00000008
        /*0f40*/ 	.short	0x010a
        /*0f42*/ 	.byte	0x11
	.zero		1


	//   ....[21]....
        /*0f44*/ 	.word	0x0000e9e0
        /*0f48*/ 	.word	0x00000003
        /*0f4c*/ 	.word	0x00000000
        /*0f50*/ 	.short	0x0101
        /*0f52*/ 	.byte	0x1d
	.zero		1


	//   ....[22]....
        /*0f54*/ 	.word	0x0000f500
        /*0f58*/ 	.word	0x0000000b
        /*0f5c*/ 	.word	0x00000018
        /*0f60*/ 	.short	0x010a
        /*0f62*/ 	.byte	0x3f
	.zero		1


	//   ....[23]....
        /*0f64*/ 	.word	0x0000f8f0
        /*0f68*/ 	.word	0x00000004
        /*0f6c*/ 	.word	0x00000068
        /*0f70*/ 	.short	0x0101
        /*0f72*/ 	.byte	0x3f
	.zero		1


	//   ....[24]....
        /*0f74*/ 	.word	0x000100e0
        /*0f78*/ 	.word	0x00000007
        /*0f7c*/ 	.word	0x00000000
        /*0f80*/ 	.short	0x010a
        /*0f82*/ 	.byte	0x3f
	.zero		1


	//   ....[25]....
        /*0f84*/ 	.word	0x00010160
        /*0f88*/ 	.word	0x00000009
        /*0f8c*/ 	.word	0x00000000
        /*0f90*/ 	.short	0x010a
        /*0f92*/ 	.byte	0x3f
	.zero		1


	//   ....[26]....
        /*0f94*/ 	.word	0x000101f0
        /*0f98*/ 	.word	0x00000003
        /*0f9c*/ 	.word	0x00000000
        /*0fa0*/ 	.short	0x010a
        /*0fa2*/ 	.byte	0x3f
	.zero		1


	//   ....[27]....
        /*0fa4*/ 	.word	0x00010260
        /*0fa8*/ 	.word	0x00000003
        /*0fac*/ 	.word	0xfffffff8
        /*0fb0*/ 	.short	0x010a
        /*0fb2*/ 	.byte	0x3f
	.zero		1


	//   ....[28]....
        /*0fb4*/ 	.word	0x000102c0
        /*0fb8*/ 	.word	0x00000003
        /*0fbc*/ 	.word	0x00000000
        /*0fc0*/ 	.short	0x010a
        /*0fc2*/ 	.byte	0x3f
	.zero		1


	//   ....[29]....
        /*0fc4*/ 	.word	0x00010330
        /*0fc8*/ 	.word	0x00000000
        /*0fcc*/ 	.word	0x00000000
        /*0fd0*/ 	.short	0x010a
        /*0fd2*/ 	.byte	0x3f
	.zero		1


	//   ....[30]....
        /*0fd4*/ 	.word	0x000103a0
        /*0fd8*/ 	.word	0x00000019
        /*0fdc*/ 	.word	0x00000008
        /*0fe0*/ 	.short	0x010a
        /*0fe2*/ 	.byte	0x3f
	.zero		1


	//   ....[31]....
        /*0fe4*/ 	.word	0x00010470
        /*0fe8*/ 	.word	0x0000000b
        /*0fec*/ 	.word	0x00000018
        /*0ff0*/ 	.short	0x010a
        /*0ff2*/ 	.byte	0x3f
	.zero		1


	//   ....[32]....
        /*0ff4*/ 	.word	0x00010550
        /*0ff8*/ 	.word	0x00000007
        /*0ffc*/ 	.word	0x00000000
        /*1000*/ 	.short	0x010a
        /*1002*/ 	.byte	0x3f
	.zero		1


	//   ....[33]....
        /*1004*/ 	.word	0x000105a0
        /*1008*/ 	.word	0x00000009
        /*100c*/ 	.word	0x00000000
        /*1010*/ 	.short	0x010a
        /*1012*/ 	.byte	0x3f
	.zero		1


	//----- nvinfo : EIATTR_NUM_MBARRIERS
	.align		4
.L_30:
        /*1014*/ 	.byte	0x03, 0x38
        /*1016*/ 	.short	0x000c


	//----- nvinfo : EIATTR_EXIT_INSTR_OFFSETS
	.align		4
        /*1018*/ 	.byte	0x04, 0x1c
        /*101a*/ 	.short	(.L_32 - .L_31)


	//   ....[0]....
.L_31:
        /*101c*/ 	.word	0x00001520


	//   ....[1]....
        /*1020*/ 	.word	0x00001580


	//   ....[2]....
        /*1024*/ 	.word	0x0000f0f0


	//   ....[3]....
        /*1028*/ 	.word	0x0000f120


	//   ....[4]....
        /*102c*/ 	.word	0x00010240


	//----- nvinfo : EIATTR_MAX_THREADS
	.align		4
.L_32:
        /*1030*/ 	.byte	0x04, 0x05
        /*1032*/ 	.short	(.L_34 - .L_33)
.L_33:
        /*1034*/ 	.word	0x00000180
        /*1038*/ 	.word	0x00000001
        /*103c*/ 	.word	0x00000001


	//----- nvinfo : EIATTR_CRS_STACK_SIZE
	.align		4
.L_34:
        /*1040*/ 	.byte	0x04, 0x1e
        /*1042*/ 	.short	(.L_36 - .L_35)
.L_35:
        /*1044*/ 	.word	0x00000000


	//----- nvinfo : EIATTR_CBANK_PARAM_SIZE
	.align		4
.L_36:
        /*1048*/ 	.byte	0x03, 0x19
        /*104a*/ 	.short	0x0470


	//----- nvinfo : EIATTR_PARAM_CBANK
	.align		4
        /*104c*/ 	.byte	0x04, 0x0a
        /*104e*/ 	.short	(.L_38 - .L_37)
	.align		4
.L_37:
        /*1050*/ 	.word	index@(.nv.constant0._ZN7cutlass13device_kernelINS_4gemm6kernel13GemmUniversalIN4cute5tupleIJiiiiEEENS1_10collective13CollectiveMmaINS1_37MainloopSm90TmaGmmaWarpSpecializedFP8ILi3ENS5_IJNS4_1CILi2EEESB_NSA_ILi1EEEEEENS1_32KernelTmaWarpSpecializedPingpongEEENS5_IJNSA_ILi64EEENSA_ILi256EEESG_EEENS_12float_e5m2_tENS5_IJlSC_lEEESJ_SK_NS4_8TiledMMAINS4_8MMA_AtomIJNS4_4SM904GMMA31MMA_64x256x32_F32E5M2E5M2_SS_TNILNSO_7ScaleInE1ELSQ_1EEEEEENS4_6LayoutINS5_IJSC_SC_SC_EEENS5_IJNSA_ILi0EEESV_SV_EEEEENS5_IJNS4_10UnderscoreESY_SY_EEEEENS4_23SM90_TMA_LOAD_MULTICASTENS4_14ComposedLayoutINS4_7SwizzleILi2ELi4ELi3EEENS4_18smem_ptr_flag_bitsILi8EEENST_INS5_IJNSA_ILi8EEESG_EEENS5_IJSG_SC_EEEEEEEvNS4_8identityES11_S1B_vS1C_EENS_8epilogue10collective6detail29Sm90TmaWarpSpecializedAdapterINS1F_15DefaultEpilogueISJ_SK_SK_NS1E_6thread17LinearCombinationISJ_Li1EffLNS1J_9ScaleType4KindE0ELNS_15FloatRoundStyleE2ESJ_EENS1_15EpilogueDefaultEEEEEvvEEEEvNT_6ParamsE)
        /*1054*/ 	.short	0x0210
        /*1056*/ 	.short	0x0470


	//----- nvinfo : EIATTR_SW_WAR
	.align		4
.L_38:
        /*1058*/ 	.byte	0x04, 0x36
        /*105a*/ 	.short	(.L_40 - .L_39)
.L_39:
        /*105c*/ 	.word	0x00000008
.L_40:


//--------------------- .nv.callgraph             --------------------------
	.section	.nv.callgraph,"",@"SHT_CUDA_CALLGRAPH"
	.align	4
	.sectionentsize	8
	.align		4
        /*0000*/ 	.word	0x00000000
	.align		4
        /*0004*/ 	.word	0xffffffff
	.align		4
        /*0008*/ 	.word	0x00000000
	.align		4
        /*000c*/ 	.word	0xfffffffe
	.align		4
        /*0010*/ 	.word	0x00000000
	.align		4
        /*0014*/ 	.word	0xfffffffd
	.align		4
        /*0018*/ 	.word	0x00000000
	.align		4
        /*001c*/ 	.word	0xfffffffc


//--------------------- .nv.constant4             --------------------------
	.section	.nv.constant4,"a",@progbits
	.align	8
	.align		8
.nv.constant4:
        /*0000*/ 	.dword	_ZN39_INTERNAL_074b0bca_4_k_cu_e41aa37a_50624cuda3std3__45__cpo5beginE
	.align		8
        /*0008*/ 	.dword	_ZN39_INTERNAL_074b0bca_4_k_cu_e41aa37a_50624cuda3std3__45__cpo3endE
	.align		8
        /*0010*/ 	.dword	_ZN39_INTERNAL_074b0bca_4_k_cu_e41aa37a_50624cuda3std3__45__cpo6cbeginE
	.align		8
        /*0018*/ 	.dword	_ZN39_INTERNAL_074b0bca_4_k_cu_e41aa37a_50624cuda3std3__45__cpo4cendE
	.align		8
        /*0020*/ 	.dword	_ZN39_INTERNAL_074b0bca_4_k_cu_e41aa37a_50624cuda3std3__441_GLOBAL__N__074b0bca_4_k_cu_e41aa37a_50626ignoreE
	.align		8
        /*0028*/ 	.dword	_ZN39_INTERNAL_074b0bca_4_k_cu_e41aa37a_50624cuda3std3__419piecewise_constructE
	.align		8
        /*0030*/ 	.dword	_ZN39_INTERNAL_074b0bca_4_k_cu_e41aa37a_50624cuda3std3__48in_placeE
	.align		8
        /*0038*/ 	.dword	_ZN39_INTERNAL_074b0bca_4_k_cu_e41aa37a_50624cuda3std6ranges3__45__cpo4swapE
	.align		8
        /*0040*/ 	.dword	_ZN39_INTERNAL_074b0bca_4_k_cu_e41aa37a_50624cuda3std6ranges3__45__cpo9iter_moveE
	.align		8
        /*0048*/ 	.dword	_ZN39_INTERNAL_074b0bca_4_k_cu_e41aa37a_50624cute7productE
	.align		8
        /*0050*/ 	.dword	_ZN39_INTERNAL_074b0bca_4_k_cu_e41aa37a_50624cute1_E


//--------------------- .text._ZN7cutlass13device_kernelINS_4gemm6kernel13GemmUniversalIN4cute5tupleIJiiiiEEENS1_10collective13CollectiveMmaINS1_37MainloopSm90TmaGmmaWarpSpecializedFP8ILi3ENS5_IJNS4_1CILi2EEESB_NSA_ILi1EEEEEENS1_32KernelTmaWarpSpecializedPingpongEEENS5_IJNSA_ILi64EEENSA_ILi256EEESG_EEENS_12float_e5m2_tENS5_IJlSC_lEEESJ_SK_NS4_8TiledMMAINS4_8MMA_AtomIJNS4_4SM904GMMA31MMA_64x256x32_F32E5M2E5M2_SS_TNILNSO_7ScaleInE1ELSQ_1EEEEEENS4_6LayoutINS5_IJSC_SC_SC_EEENS5_IJNSA_ILi0EEESV_SV_EEEEENS5_IJNS4_10UnderscoreESY_SY_EEEEENS4_23SM90_TMA_LOAD_MULTICASTENS4_14ComposedLayoutINS4_7SwizzleILi2ELi4ELi3EEENS4_18smem_ptr_flag_bitsILi8EEENST_INS5_IJNSA_ILi8EEESG_EEENS5_IJSG_SC_EEEEEEEvNS4_8identityES11_S1B_vS1C_EENS_8epilogue10collective6detail29Sm90TmaWarpSpecializedAdapterINS1F_15DefaultEpilogueISJ_SK_SK_NS1E_6thread17LinearCombinationISJ_Li1EffLNS1J_9ScaleType4KindE0ELNS_15FloatRoundStyleE2ESJ_EENS1_15EpilogueDefaultEEEEEvvEEEEvNT_6ParamsE --------------------------
	.section	.text._ZN7cutlass13device_kernelINS_4gemm6kernel13GemmUniversalIN4cute5tupleIJiiiiEEENS1_10collective13CollectiveMmaINS1_37MainloopSm90TmaGmmaWarpSpecializedFP8ILi3ENS5_IJNS4_1CILi2EEESB_NSA_ILi1EEEEEENS1_32KernelTmaWarpSpecializedPingpongEEENS5_IJNSA_ILi64EEENSA_ILi256EEESG_EEENS_12float_e5m2_tENS5_IJlSC_lEEESJ_SK_NS4_8TiledMMAINS4_8MMA_AtomIJNS4_4SM904GMMA31MMA_64x256x32_F32E5M2E5M2_SS_TNILNSO_7ScaleInE1ELSQ_1EEEEEENS4_6LayoutINS5_IJSC_SC_SC_EEENS5_IJNSA_ILi0EEESV_SV_EEEEENS5_IJNS4_10UnderscoreESY_SY_EEEEENS4_23SM90_TMA_LOAD_MULTICASTENS4_14ComposedLayoutINS4_7SwizzleILi2ELi4ELi3EEENS4_18smem_ptr_flag_bitsILi8EEENST_INS5_IJNSA_ILi8EEESG_EEENS5_IJSG_SC_EEEEEEEvNS4_8identityES11_S1B_vS1C_EENS_8epilogue10collective6detail29Sm90TmaWarpSpecializedAdapterINS1F_15DefaultEpilogueISJ_SK_SK_NS1E_6thread17LinearCombinationISJ_Li1EffLNS1J_9ScaleType4KindE0ELNS_15FloatRoundStyleE2ESJ_EENS1_15EpilogueDefaultEEEEEvvEEEEvNT_6ParamsE,"ax",@progbits
	.align	128
.text._ZN7cutlass13device_kernelINS_4gemm6kernel13GemmUniversalIN4cute5tupleIJiiiiEEENS1_10collective13CollectiveMmaINS1_37MainloopSm90TmaGmmaWarpSpecializedFP8ILi3ENS5_IJNS4_1CILi2EEESB_NSA_ILi1EEEEEENS1_32KernelTmaWarpSpecializedPingpongEEENS5_IJNSA_ILi64EEENSA_ILi256EEESG_EEENS_12float_e5m2_tENS5_IJlSC_lEEESJ_SK_NS4_8TiledMMAINS4_8MMA_AtomIJNS4_4SM904GMMA31MMA_64x256x32_F32E5M2E5M2_SS_TNILNSO_7ScaleInE1ELSQ_1EEEEEENS4_6LayoutINS5_IJSC_SC_SC_EEENS5_IJNSA_ILi0EEESV_SV_EEEEENS5_IJNS4_10UnderscoreESY_SY_EEEEENS4_23SM90_TMA_LOAD_MULTICASTENS4_14ComposedLayoutINS4_7SwizzleILi2ELi4ELi3EEENS4_18smem_ptr_flag_bitsILi8EEENST_INS5_IJNSA_ILi8EEESG_EEENS5_IJSG_SC_EEEEEEEvNS4_8identityES11_S1B_vS1C_EENS_8epilogue10collective6detail29Sm90TmaWarpSpecializedAdapterINS1F_15DefaultEpilogueISJ_SK_SK_NS1E_6thread17LinearCombinationISJ_Li1EffLNS1J_9ScaleType4KindE0ELNS_15FloatRoundStyleE2ESJ_EENS1_15EpilogueDefaultEEEEEvvEEEEvNT_6ParamsE:
        .type           _ZN7cutlass13device_kernelINS_4gemm6kernel13GemmUniversalIN4cute5tupleIJiiiiEEENS1_10collective13CollectiveMmaINS1_37MainloopSm90TmaGmmaWarpSpecializedFP8ILi3ENS5_IJNS4_1CILi2EEESB_NSA_ILi1EEEEEENS1_32KernelTmaWarpSpecializedPingpongEEENS5_IJNSA_ILi64EEENSA_ILi256EEESG_EEENS_12float_e5m2_tENS5_IJlSC_lEEESJ_SK_NS4_8TiledMMAINS4_8MMA_AtomIJNS4_4SM904GMMA31MMA_64x256x32_F32E5M2E5M2_SS_TNILNSO_7ScaleInE1ELSQ_1EEEEEENS4_6LayoutINS5_IJSC_SC_SC_EEENS5_IJNSA_ILi0EEESV_SV_EEEEENS5_IJNS4_10UnderscoreESY_SY_EEEEENS4_23SM90_TMA_LOAD_MULTICASTENS4_14ComposedLayoutINS4_7SwizzleILi2ELi4ELi3EEENS4_18smem_ptr_flag_bitsILi8EEENST_INS5_IJNSA_ILi8EEESG_EEENS5_IJSG_SC_EEEEEEEvNS4_8identityES11_S1B_vS1C_EENS_8epilogue10collective6detail29Sm90TmaWarpSpecializedAdapterINS1F_15DefaultEpilogueISJ_SK_SK_NS1E_6thread17LinearCombinationISJ_Li1EffLNS1J_9ScaleType4KindE0ELNS_15FloatRoundStyleE2ESJ_EENS1_15EpilogueDefaultEEEEEvvEEEEvNT_6ParamsE,@function
        .size           _ZN7cutlass13device_kernelINS_4gemm6kernel13GemmUniversalIN4cute5tupleIJiiiiEEENS1_10collective13CollectiveMmaINS1_37MainloopSm90TmaGmmaWarpSpecializedFP8ILi3ENS5_IJNS4_1CILi2EEESB_NSA_ILi1EEEEEENS1_32KernelTmaWarpSpecializedPingpongEEENS5_IJNSA_ILi64EEENSA_ILi256EEESG_EEENS_12float_e5m2_tENS5_IJlSC_lEEESJ_SK_NS4_8TiledMMAINS4_8MMA_AtomIJNS4_4SM904GMMA31MMA_64x256x32_F32E5M2E5M2_SS_TNILNSO_7ScaleInE1ELSQ_1EEEEEENS4_6LayoutINS5_IJSC_SC_SC_EEENS5_IJNSA_ILi0EEESV_SV_EEEEENS5_IJNS4_10UnderscoreESY_SY_EEEEENS4_23SM90_TMA_LOAD_MULTICASTENS4_14ComposedLayoutINS4_7SwizzleILi2ELi4ELi3EEENS4_18smem_ptr_flag_bitsILi8EEENST_INS5_IJNSA_ILi8EEESG_EEENS5_IJSG_SC_EEEEEEEvNS4_8identityES11_S1B_vS1C_EENS_8epilogue10collective6detail29Sm90TmaWarpSpecializedAdapterINS1F_15DefaultEpilogueISJ_SK_SK_NS1E_6thread17LinearCombinationISJ_Li1EffLNS1J_9ScaleType4KindE0ELNS_15FloatRoundStyleE2ESJ_EENS1_15EpilogueDefaultEEEEEvvEEEEvNT_6ParamsE,(.L_x_334 - _ZN7cutlass13device_kernelINS_4gemm6kernel13GemmUniversalIN4cute5tupleIJiiiiEEENS1_10collective13CollectiveMmaINS1_37MainloopSm90TmaGmmaWarpSpecializedFP8ILi3ENS5_IJNS4_1CILi2EEESB_NSA_ILi1EEEEEENS1_32KernelTmaWarpSpecializedPingpongEEENS5_IJNSA_ILi64EEENSA_ILi256EEESG_EEENS_12float_e5m2_tENS5_IJlSC_lEEESJ_SK_NS4_8TiledMMAINS4_8MMA_AtomIJNS4_4SM904GMMA31MMA_64x256x32_F32E5M2E5M2_SS_TNILNSO_7ScaleInE1ELSQ_1EEEEEENS4_6LayoutINS5_IJSC_SC_SC_EEENS5_IJNSA_ILi0EEESV_SV_EEEEENS5_IJNS4_10UnderscoreESY_SY_EEEEENS4_23SM90_TMA_LOAD_MULTICASTENS4_14ComposedLayoutINS4_7SwizzleILi2ELi4ELi3EEENS4_18smem_ptr_flag_bitsILi8EEENST_INS5_IJNSA_ILi8EEESG_EEENS5_IJSG_SC_EEEEEEEvNS4_8identityES11_S1B_vS1C_EENS_8epilogue10collective6detail29Sm90TmaWarpSpecializedAdapterINS1F_15DefaultEpilogueISJ_SK_SK_NS1E_6thread17LinearCombinationISJ_Li1EffLNS1J_9ScaleType4KindE0ELNS_15FloatRoundStyleE2ESJ_EENS1_15EpilogueDefaultEEEEEvvEEEEvNT_6ParamsE)
        .other          _ZN7cutlass13device_kernelINS_4gemm6kernel13GemmUniversalIN4cute5tupleIJiiiiEEENS1_10collective13CollectiveMmaINS1_37MainloopSm90TmaGmmaWarpSpecializedFP8ILi3ENS5_IJNS4_1CILi2EEESB_NSA_ILi1EEEEEENS1_32KernelTmaWarpSpecializedPingpongEEENS5_IJNSA_ILi64EEENSA_ILi256EEESG_EEENS_12float_e5m2_tENS5_IJlSC_lEEESJ_SK_NS4_8TiledMMAINS4_8MMA_AtomIJNS4_4SM904GMMA31MMA_64x256x32_F32E5M2E5M2_SS_TNILNSO_7ScaleInE1ELSQ_1EEEEEENS4_6LayoutINS5_IJSC_SC_SC_EEENS5_IJNSA_ILi0EEESV_SV_EEEEENS5_IJNS4_10UnderscoreESY_SY_EEEEENS4_23SM90_TMA_LOAD_MULTICASTENS4_14ComposedLayoutINS4_7SwizzleILi2ELi4ELi3EEENS4_18smem_ptr_flag_bitsILi8EEENST_INS5_IJNSA_ILi8EEESG_EEENS5_IJSG_SC_EEEEEEEvNS4_8identityES11_S1B_vS1C_EENS_8epilogue10collective6detail29Sm90TmaWarpSpecializedAdapterINS1F_15DefaultEpilogueISJ_SK_SK_NS1E_6thread17LinearCombinationISJ_Li1EffLNS1J_9ScaleType4KindE0ELNS_15FloatRoundStyleE2ESJ_EENS1_15EpilogueDefaultEEEEEvvEEEEvNT_6ParamsE,@"STO_CUDA_ENTRY STV_DEFAULT"
_ZN7cutlass13device_kernelINS_4gemm6kernel13GemmUniversalIN4cute5tupleIJiiiiEEENS1_10collective13CollectiveMmaINS1_37MainloopSm90TmaGmmaWarpSpecializedFP8ILi3ENS5_IJNS4_1CILi2EEESB_NSA_ILi1EEEEEENS1_32KernelTmaWarpSpecializedPingpongEEENS5_IJNSA_ILi64EEENSA_ILi256EEESG_EEENS_12float_e5m2_tENS5_IJlSC_lEEESJ_SK_NS4_8TiledMMAINS4_8MMA_AtomIJNS4_4SM904GMMA31MMA_64x256x32_F32E5M2E5M2_SS_TNILNSO_7ScaleInE1ELSQ_1EEEEEENS4_6LayoutINS5_IJSC_SC_SC_EEENS5_IJNSA_ILi0EEESV_SV_EEEEENS5_IJNS4_10UnderscoreESY_SY_EEEEENS4_23SM90_TMA_LOAD_MULTICASTENS4_14ComposedLayoutINS4_7SwizzleILi2ELi4ELi3EEENS4_18smem_ptr_flag_bitsILi8EEENST_INS5_IJNSA_ILi8EEESG_EEENS5_IJSG_SC_EEEEEEEvNS4_8identityES11_S1B_vS1C_EENS_8epilogue10collective6detail29Sm90TmaWarpSpecializedAdapterINS1F_15DefaultEpilogueISJ_SK_SK_NS1E_6thread17LinearCombinationISJ_Li1EffLNS1J_9ScaleType4KindE0ELNS_15FloatRoundStyleE2ESJ_EENS1_15EpilogueDefaultEEEEEvvEEEEvNT_6ParamsE:
[----:B------:R-:W0:Y:S02]  /*0000*/  LDC R1, c[0x0][0x28] ;  /* 0x00000a00ff017b82 */ /* 0x000e240000000800 */
[----:B0-----:R-:W-:Y:S01]  /*0010*/  VIADD R1, R1, 0xfffffee8 ;  /* 0xfffffee801017836 */ /* 0x001fe20000000000 */
[----:B------:R-:W0:Y:S01]  /*0020*/  S2R R2, SR_TID.X ;  /* 0x0000000000027919 */ /* 0x000e220000002100 */
[----:B------:R-:W-:Y:S01]  /*0030*/  ELECT P0, URZ, PT ;  /* 0x00000000003f782f */ /* 0x000fe20003800000 */
[----:B------:R-:W-:Y:S01]  /*0040*/  BSSY B0, `(.L_x_0) ;  /* 0x0000014000007945 */ /* 0x000fe20003800000 */
[--C-:B0-----:R-:W-:Y:S02]  /*0050*/  SHF.R.U32.HI R0, RZ, 0x5, R2.reuse ;  /* 0x00000005ff007819 */ /* 0x101fe40000011602 */
[----:B------:R-:W-:-:S03]  /*0060*/  SHF.R.U32.HI R5, RZ, 0x7, R2 ;  /* 0x00000007ff057819 */ /* 0x000fc60000011602 */
[----:B------:R-:W0:Y:S02]  /*0070*/  SHFL.IDX PT, R3, R0, RZ, 0x1f ;  /* 0x00001fff00037589 */ /* 0x000e2400000e0000 */
[----:B0-----:R-:W-:Y:S02]  /*0080*/  R2UR UR6, R3 ;  /* 0x00000000030672ca */ /* 0x001fe400000e0000 */
[----:B------:R0:W1:Y:S11]  /*0090*/  SHFL.IDX PT, R3, R5, RZ, 0x1f ;  /* 0x00001fff05037589 */ /* 0x00007600000e0000 */
[----:B------:R-:W-:-:S02]  /*00a0*/  USHF.R.S32.HI UR4, URZ, 0x1f, UR6 ;  /* 0x0000001f3f047899 */ /* 0x000fc40008011406 */
[----:B------:R-:W-:Y:S02]  /*00b0*/  ISETP.NE.OR P0, PT, RZ, UR6, !P0 ;  /* 0x00000006ff007c0c */ /* 0x000fe4000c705670 */
[----:B------:R-:W-:-:S04]  /*00c0*/  ULEA.HI UR4, UR4, UR6, URZ, 0x2 ;  /* 0x0000000604047291 */ /* 0x000fc8000f8f103f */
[----:B------:R-:W-:-:S04]  /*00d0*/  ULOP3.LUT UR4, UR4, 0xfffffffc, URZ, 0xc0, !UPT ;  /* 0xfffffffc04047892 */ /* 0x000fc8000f8ec03f */
[----:B------:R-:W-:-:S03]  /*00e0*/  UIADD3 UR6, UR6, -UR4, URZ ;  /* 0x8000000406067290 */ /* 0x000fc6000fffe03f */
[----:B01----:R-:W-:Y:S09]  /*00f0*/  @P0 BRA `(.L_x_1) ;  /* 0x0000000000200947 */ /* 0x003ff20003800000 */
[----:B------:R-:W-:Y:S02]  /*0100*/  ULDC.64 UR4, c[0x0][0x198] ;  /* 0x0000660000047ab9 */ /* 0x000fe40000000a00 */
[----:B------:R-:W-:Y:S02]  /*0110*/  UIADD3 UR8, UP0, UR4, 0xf0, URZ ;  /* 0x000000f004087890 */ /* 0x000fe4000ff1e03f */
[----:B------:R-:W-:Y:S02]  /*0120*/  UIADD3 UR4, UP1, UR4, 0x1f0, URZ ;  /* 0x000001f004047890 */ /* 0x000fe4000ff3e03f */
[----:B------:R-:W-:Y:S02]  /*0130*/  UIADD3.X UR9, URZ, UR5, URZ, UP0, !UPT ;  /* 0x000000053f097290 */ /* 0x000fe400087fe43f */
[----:B------:R-:W-:-:S07]  /*0140*/  UIADD3.X UR5, URZ, UR5, URZ, UP1, !UPT ;  /* 0x000000053f057290 */ /* 0x000fce0008ffe43f */
[----:B------:R0:W-:Y:S02]  /*0150*/  UTMACCTL.PF [UR8] ;  /* 0x00000000080079b9 */ /* 0x0001e40008040000 */
[----:B------:R0:W-:Y:S02]  /*0160*/  UTMACCTL.PF [UR4] ;  /* 0x00000000040079b9 */ /* 0x0001e40008040000 */
[----:B0-----:R-:W-:Y:S01]  /*0170*/  NOP ;  /* 0x0000000000007918 */ /* 0x001fe20000000000 */
.L_x_1:
[----:B------:R-:W-:Y:S05]  /*0180*/  BSYNC B0 ;  /* 0x0000000000007941 */ /* 0x000fea0003800000 */
.L_x_0:
[----:B------:R-:W0:Y:S01]  /*0190*/  SHFL.IDX PT, R6, R0, RZ, 0x1f ;  /* 0x00001fff00067589 */ /* 0x000e2200000e0000 */
[----:B------:R-:W-:Y:S01]  /*01a0*/  R2UR UR14, R3 ;  /* 0x00000000030e72ca */ /* 0x000fe200000e0000 */
[----:B------:R-:W-:-:S04]  /*01b0*/  UISETP.NE.AND UP0, UPT, UR6, 0x3, UPT ;  /* 0x000000030600788c */ /* 0x000fc8000bf05270 */
[----:B------:R-:W-:-:S08]  /*01c0*/  UISETP.EQ.OR UP0, UPT, UR6, URZ, !UP0 ;  /* 0x0000003f0600728c */ /* 0x000fd0000c702670 */
[----:B------:R-:W-:Y:S02]  /*01d0*/  UIADD3 UR12, UR14, -0x1, URZ ;  /* 0xffffffff0e0c7890 */ /* 0x000fe4000fffe03f */
[----:B------:R-:W-:Y:S02]  /*01e0*/  UISETP.EQ.AND UP0, UPT, UR14, URZ, UP0 ;  /* 0x0000003f0e00728c */ /* 0x000fe40008702270 */
[----:B------:R-:W-:Y:S02]  /*01f0*/  UISETP.GE.U32.AND UP1, UPT, UR12, 0x2, UPT ;  /* 0x000000020c00788c */ /* 0x000fe4000bf26070 */
[----:B------:R-:W-:Y:S01]  /*0200*/  USEL UR13, URZ, 0x1, !UP0 ;  /* 0x000000013f0d7887 */ /* 0x000fe2000c000000 */
[----:B0-----:R-:W-:-:S03]  /*0210*/  ISETP.NE.AND P0, PT, R6, RZ, PT ;  /* 0x000000ff0600720c */ /* 0x001fc60003f05270 */
[----:B------:R-:W-:-:S10]  /*0220*/  USEL UR13, UR13, 0x2, UP1 ;  /* 0x000000020d0d7887 */ /* 0x000fd40008800000 */
[----:B------:R-:W-:Y:S05]  /*0230*/  @P0 BRA `(.L_x_2) ;  /* 0x0000000000500947 */ /* 0x000fea0003800000 */
[----:B------:R-:W0:Y:S01]  /*0240*/  S2UR UR7, SR_CgaCtaId ;  /* 0x00000000000779c3 */ /* 0x000e220000008800 */
[----:B------:R-:W-:Y:S01]  /*0250*/  UMOV UR4, 0x400 ;  /* 0x0000040000047882 */ /* 0x000fe20000000000 */
[----:B------:R-:W-:Y:S01]  /*0260*/  UMOV UR5, 0x1 ;  /* 0x0000000100057882 */ /* 0x000fe20000000000 */
[----:B------:R-:W-:Y:S01]  /*0270*/  UMOV UR8, 0x3 ;  /* 0x0000000300087882 */ /* 0x000fe20000000000 */
[----:B------:R-:W-:Y:S01]  /*0280*/  ELECT P0, URZ, PT ;  /* 0x00000000003f782f */ /* 0x000fe20003800000 */
[----:B------:R-:W-:-:S04]  /*0290*/  UIADD3 UR8, -UR8, 0x100000, URZ ;  /* 0x0010000008087890 */ /* 0x000fc8000fffe13f */
[----:B------:R-:W-:Y:S02]  /*02a0*/  USHF.L.U32 UR9, UR8, 0xb, URZ ;  /* 0x0000000b08097899 */ /* 0x000fe4000800063f */
[----:B------:R-:W-:Y:S02]  /*02b0*/  USHF.L.U32 UR8, UR8, 0x1, URZ ;  /* 0x0000000108087899 */ /* 0x000fe4000800063f */
[----:B0-----:R-:W-:Y:S02]  /*02c0*/  ULEA UR7, UR7, UR4, 0x18 ;  /* 0x0000000407077291 */ /* 0x001fe4000f8ec03f */
[----:B------:R-:W-:-:S04]  /*02d0*/  UIADD3 UR4, -UR5, 0x100000, URZ ;  /* 0x0010000005047890 */ /* 0x000fc8000fffe13f */
[----:B------:R-:W-:Y:S02]  /*02e0*/  USHF.L.U32 UR5, UR4, 0xb, URZ ;  /* 0x0000000b04057899 */ /* 0x000fe4000800063f */
[----:B------:R-:W-:Y:S01]  /*02f0*/  USHF.L.U32 UR4, UR4, 0x1, URZ ;  /* 0x0000000104047899 */ /* 0x000fe2000800063f */
[----:B------:R-:W0:Y:S11]  /*0300*/  FENCE.VIEW.ASYNC.S ;  /* 0x00000000000073c6 */ /* 0x000e360000000000 */
[----:B0-----:R0:W1:Y:S01]  /*0310*/  SYNCS.EXCH.64 URZ, [UR7], UR4 ;  /* 0x00000004073f75b2 */ /* 0x0010620008000100 */
[----:B------:R0:W2:Y:S01]  /*0320*/  SYNCS.EXCH.64 URZ, [UR7+0x18], UR8 ;  /* 0x00001808073f75b2 */ /* 0x0000a20008000100 */
[----:B------:R0:W3:Y:S01]  /*0330*/  SYNCS.EXCH.64 URZ, [UR7+0x8], UR4 ;  /* 0x00000804073f75b2 */ /* 0x0000e20008000100 */
[----:B------:R0:W4:Y:S01]  /*0340*/  SYNCS.EXCH.64 URZ, [UR7+0x20], UR8 ;  /* 0x00002008073f75b2 */ /* 0x0001220008000100 */
[----:B------:R0:W0:Y:S01]  /*0350*/  SYNCS.EXCH.64 URZ, [UR7+0x10], UR4 ;  /* 0x00001004073f75b2 */ /* 0x0000220008000100 */
[----:B------:R0:W0:Y:S01]  /*0360*/  SYNCS.EXCH.64 URZ, [UR7+0x28], UR8 ;  /* 0x00002808073f75b2 */ /* 0x0000220008000100 */
[----:B------:R-:W-:Y:S01]  /*0370*/  NOP ;  /* 0x0000000000007918 */ /* 0x000fe20000000000 */
.L_x_2:
[----:B------:R-:W-:Y:S01]  /*0380*/  SHF.R.S32.HI R3, RZ, 0x1f, R2 ;  /* 0x0000001fff037819 */ /* 0x000fe20000011402 */
[----:B------:R-:W5:Y:S01]  /*0390*/  SHFL.IDX PT, R7, R0, RZ, 0x1f ;  /* 0x00001fff00077589 */ /* 0x000f6200000e0000 */
[----:B------:R-:W1:Y:S01]  /*03a0*/  S2UR UR15, SR_CTAID.X ;  /* 0x00000000000f79c3 */ /* 0x000e620000002500 */
[----:B------:R-:W-:Y:S02]  /*03b0*/  ELECT P0, URZ, PT ;  /* 0x00000000003f782f */ /* 0x000fe40003800000 */
[----:B------:R-:W-:Y:S01]  /*03c0*/  LEA.HI R3, R3, R2, RZ, 0x7 ;  /* 0x0000000203037211 */ /* 0x000fe200078f38ff */
[----:B------:R1:W2:Y:S01]  /*03d0*/  SHFL.IDX PT, R10, R0, RZ, 0x1f ;  /* 0x00001fff000a7589 */ /* 0x0002a200000e0000 */
[----:B------:R-:W-:Y:S01]  /*03e0*/  SHF.R.S32.HI R9, RZ, 0x1f, R6 ;  /* 0x0000001fff097819 */ /* 0x000fe20000011406 */
[----:B0-----:R-:W-:Y:S01]  /*03f0*/  ULDC UR4, c[0x0][0x150] ;  /* 0x0000540000047ab9 */ /* 0x001fe20000000800 */
[----:B------:R-:W-:Y:S02]  /*0400*/  LOP3.LUT R3, R3, 0xffffff80, RZ, 0xc0, !PT ;  /* 0xffffff8003037812 */ /* 0x000fe400078ec0ff */
[----:B------:R-:W-:-:S02]  /*0410*/  ELECT P1, URZ, PT ;  /* 0x00000000003f782f */ /* 0x000fc40003820000 */
[----:B------:R-:W-:Y:S01]  /*0420*/  LEA.HI R9, R9, R6, RZ, 0x2 ;  /* 0x0000000609097211 */ /* 0x000fe200078f10ff */
[----:B------:R-:W0:Y:S01]  /*0430*/  LDC R13, c[0x0][0x144] ;  /* 0x00005100ff0d7b82 */ /* 0x000e220000000800 */
[----:B------:R-:W-:Y:S01]  /*0440*/  UMOV UR9, 0x80 ;  /* 0x0000008000097882 */ /* 0x000fe20000000000 */
[----:B------:R-:W-:Y:S01]  /*0450*/  IMAD.IADD R3, R2, 0x1, -R3 ;  /* 0x0000000102037824 */ /* 0x000fe200078e0a03 */
[----:B------:R-:W-:Y:S01]  /*0460*/  LOP3.LUT R9, R9, 0x3ffffffc, RZ, 0xc0, !PT ;  /* 0x3ffffffc09097812 */ /* 0x000fe200078ec0ff */
[----:B------:R-:W-:Y:S01]  /*0470*/  NOP ;  /* 0x0000000000007918 */ /* 0x000fe20000000000 */
[----:B------:R-:W-:Y:S01]  /*0480*/  NOP ;  /* 0x0000000000007918 */ /* 0x000fe20000000000 */
[----:B------:R-:W-:Y:S02]  /*0490*/  ISETP.NE.AND P3, PT, RZ, UR14, PT ;  /* 0x0000000eff007c0c */ /* 0x000fe4000bf65270 */
[----:B------:R-:W-:Y:S01]  /*04a0*/  SHF.R.S32.HI R12, RZ, 0x1f, R3 ;  /* 0x0000001fff0c7819 */ /* 0x000fe20000011403 */
[----:B------:R-:W-:Y:S01]  /*04b0*/  IMAD.IADD R9, R6, 0x1, -R9 ;  /* 0x0000000106097824 */ /* 0x000fe200078e0a09 */
[----:B------:R-:W3:Y:S01]  /*04c0*/  LDC R15, c[0x0][0x148] ;  /* 0x00005200ff0f7b82 */ /* 0x000ee20000000800 */
[----:B------:R-:W4:Y:S01]  /*04d0*/  SHFL.IDX PT, R6, R5, RZ, 0x1f ;  /* 0x00001fff05067589 */ /* 0x000f2200000e0000 */
[----:B------:R-:W-:-:S02]  /*04e0*/  LEA.HI R4, R12, R3, RZ, 0x3 ;  /* 0x000000030c047211 */ /* 0x000fc400078f18ff */
[----:B-----5:R-:W-:Y:S02]  /*04f0*/  ISETP.NE.OR P0, PT, R7, RZ, !P0 ;  /* 0x000000ff0700720c */ /* 0x020fe40004705670 */
[--C-:B------:R-:W-:Y:S02]  /*0500*/  SHF.R.S32.HI R7, RZ, 0x3, R4.reuse ;  /* 0x00000003ff077819 */ /* 0x100fe40000011404 */
[----:B------:R-:W-:Y:S02]  /*0510*/  SHF.R.S32.HI R8, RZ, 0x1f, R4 ;  /* 0x0000001fff087819 */ /* 0x000fe40000011404 */
[----:B------:R-:W5:Y:S01]  /*0520*/  S2R R4, SR_CTAID.Y ;  /* 0x0000000000047919 */ /* 0x000f620000002600 */
[----:B-1----:R-:W-:Y:S02]  /*0530*/  I2FP.F32.U32 R0, UR15 ;  /* 0x0000000f00007c45 */ /* 0x002fe40008201000 */
[----:B------:R-:W-:Y:S02]  /*0540*/  LEA.HI R8, R8, R7, RZ, 0x2 ;  /* 0x0000000708087211 */ /* 0x000fe400078f10ff */
[----:B--2---:R-:W-:Y:S01]  /*0550*/  ISETP.NE.OR P1, PT, R10, RZ, !P1 ;  /* 0x000000ff0a00720c */ /* 0x004fe20004f25670 */
[----:B------:R-:W-:Y:S01]  /*0560*/  FMUL R11, R0, UR4 ;  /* 0x00000004000b7c20 */ /* 0x000fe20008400000 */
[----:B------:R-:W-:Y:S01]  /*0570*/  LOP3.LUT R8, R8, 0xfffffffc, RZ, 0xc0, !PT ;  /* 0xfffffffc08087812 */ /* 0x000fe200078ec0ff */
[----:B------:R-:W-:Y:S01]  /*0580*/  VOTEU.ALL UP0, P0 ;  /* 0x00000000003f7886 */ /* 0x000fe20000000000 */
[----:B------:R-:W-:-:S03]  /*0590*/  ULDC UR4, c[0x0][0x154] ;  /* 0x0000550000047ab9 */ /* 0x000fc60000000800 */
[----:B------:R-:W-:Y:S01]  /*05a0*/  IMAD.IADD R8, R7, 0x1, -R8 ;  /* 0x0000000107087824 */ /* 0x000fe200078e0a08 */
[----:B------:R-:W1:Y:S01]  /*05b0*/  F2I.U32.TRUNC.NTZ R11, R11 ;  /* 0x0000000b000b7305 */ /* 0x000e62000020f000 */
[----:B------:R-:W2:Y:S01]  /*05c0*/  @!UP0 S2UR UR8, SR_CgaCtaId ;  /* 0x00000000000889c3 */ /* 0x000ea20000008800 */
[----:B------:R-:W-:Y:S01]  /*05d0*/  @!UP0 UMOV UR7, 0x400 ;  /* 0x0000040000078882 */ /* 0x000fe20000000000 */
[----:B------:R-:W-:Y:S01]  /*05e0*/  IMAD R8, R9, 0x4, R8 ;  /* 0x0000000409087824 */ /* 0x000fe200078e0208 */
[----:B----4-:R-:W-:Y:S01]  /*05f0*/  R2UR UR17, R6 ;  /* 0x00000000061172ca */ /* 0x010fe200000e0000 */
[----:B------:R-:W-:Y:S01]  /*0600*/  VOTEU.ALL UP1, P1 ;  /* 0x00000000003f7886 */ /* 0x000fe20000820000 */
[----:B------:R-:W-:Y:S01]  /*0610*/  VOTEU.ALL UP2, P1 ;  /* 0x00000000003f7886 */ /* 0x000fe20000840000 */
[C---:B------:R-:W-:Y:S01]  /*0620*/  IMAD.SHL.U32 R7, R8.reuse, 0x4, RZ ;  /* 0x0000000408077824 */ /* 0x040fe200078e00ff */
[----:B------:R-:W-:Y:S01]  /*0630*/  LEA.HI R0, R8, R8, RZ, 0x1 ;  /* 0x0000000808007211 */ /* 0x000fe200078f08ff */
[----:B------:R-:W-:Y:S01]  /*0640*/  VOTEU.ALL UP3, P1 ;  /* 0x00000000003f7886 */ /* 0x000fe20000860000 */
[----:B------:R-:W4:Y:S01]  /*0650*/  @!UP1 S2UR UR11, SR_CgaCtaId ;  /* 0x00000000000b99c3 */ /* 0x000f220000008800 */
[----:B------:R-:W-:Y:S01]  /*0660*/  @!UP1 UMOV UR10, 0x400 ;  /* 0x00000400000a9882 */ /* 0x000fe20000000000 */
[----:B------:R-:W-:Y:S01]  /*0670*/  LOP3.LUT R9, R0, 0xfffffffe, RZ, 0xc0, !PT ;  /* 0xfffffffe00097812 */ /* 0x000fe200078ec0ff */
[----:B------:R-:W-:Y:S01]  /*0680*/  VOTEU.ALL UP4, P1 ;  /* 0x00000000003f7886 */ /* 0x000fe20000880000 */
[C---:B------:R-:W-:Y:S01]  /*0690*/  LOP3.LUT R17, R8.reuse, 0xc, R7, 0x78, !PT ;  /* 0x0000000c08117812 */ /* 0x040fe200078e7807 */
[----:B-1----:R-:W-:Y:S01]  /*06a0*/  IMAD.MOV R14, RZ, RZ, -R11 ;  /* 0x000000ffff0e7224 */ /* 0x002fe200078e0a0b */
[----:B------:R-:W-:Y:S01]  /*06b0*/  VOTEU.ALL UP5, P1 ;  /* 0x00000000003f7886 */ /* 0x000fe200008a0000 */
[----:B------:R-:W-:Y:S01]  /*06c0*/  IMAD.IADD R9, R8, 0x1, -R9 ;  /* 0x0000000108097824 */ /* 0x000fe200078e0a09 */
[----:B-----5:R-:W-:Y:S01]  /*06d0*/  I2FP.F32.U32 R0, R4 ;  /* 0x0000000400007245 */ /* 0x020fe20000201000 */
[----:B0-----:R-:W-:Y:S01]  /*06e0*/  IMAD R14, R13, R14, UR15 ;  /* 0x0000000f0d0e7e24 */ /* 0x001fe2000f8e020e */
[----:B------:R-:W0:Y:S01]  /*06f0*/  LDC R8, c[0x0][0x140] ;  /* 0x00005000ff087b82 */ /* 0x000e220000000800 */
[----:B------:R1:W-:Y:S02]  /*0700*/  STL [R1+0x80], R17 ;  /* 0x0000801101007387 */ /* 0x0003e40000100800 */
[----:B------:R-:W-:Y:S01]  /*0710*/  FMUL R0, R0, UR4 ;  /* 0x0000000400007c20 */ /* 0x000fe20008400000 */
[----:B------:R-:W-:Y:S01]  /*0720*/  ISETP.NE.AND P2, PT, R9, R14, PT ;  /* 0x0000000e0900720c */ /* 0x000fe20003f45270 */
[----:B------:R-:W-:Y:S01]  /*0730*/  UMOV UR4, 0x20 ;  /* 0x0000002000047882 */ /* 0x000fe20000000000 */
[----:B--2---:R-:W-:-:S02]  /*0740*/  @!UP0 ULEA UR7, UR8, UR7, 0x18 ;  /* 0x0000000708078291 */ /* 0x004fc4000f8ec03f */
[----:B------:R-:W-:-:S04]  /*0750*/  @!UP0 UIADD3 UR4, -UR4, 0x100000, URZ ;  /* 0x0010000004048890 */ /* 0x000fc8000fffe13f */
[----:B------:R-:W-:Y:S02]  /*0760*/  @!UP0 USHF.L.U32 UR5, UR4, 0xb, URZ ;  /* 0x0000000b04058899 */ /* 0x000fe4000800063f */
[----:B------:R-:W-:Y:S01]  /*0770*/  @!UP0 USHF.L.U32 UR4, UR4, 0x1, URZ ;  /* 0x0000000104048899 */ /* 0x000fe2000800063f */
[----:B------:R-:W2:Y:S01]  /*0780*/  F2I.U32.TRUNC.NTZ R0, R0 ;  /* 0x0000000000007305 */ /* 0x000ea2000020f000 */
[----:B------:R-:W-:-:S04]  /*0790*/  @!UP1 UIADD3 UR8, -UR9, 0x100000, URZ ;  /* 0x0010000009089890 */ /* 0x000fc8000fffe13f */
[----:B------:R-:W-:Y:S02]  /*07a0*/  @!UP1 USHF.L.U32 UR9, UR8, 0xb, URZ ;  /* 0x0000000b08099899 */ /* 0x000fe4000800063f */
[----:B------:R-:W-:Y:S01]  /*07b0*/  @!UP1 USHF.L.U32 UR8, UR8, 0x1, URZ ;  /* 0x0000000108089899 */ /* 0x000fe2000800063f */
[----:B------:R-:W-:Y:S01]  /*07c0*/  VOTEU.ALL UP0, P0 ;  /* 0x00000000003f7886 */ /* 0x000fe20000000000 */
[----:B----4-:R-:W-:Y:S01]  /*07d0*/  @!UP1 ULEA UR10, UR11, UR10, 0x18 ;  /* 0x0000000a0b0a9291 */ /* 0x010fe2000f8ec03f */
[----:B------:R-:W-:Y:S01]  /*07e0*/  VOTEU.ALL UP1, P0 ;  /* 0x00000000003f7886 */ /* 0x000fe20000020000 */
[----:B------:R-:W-:-:S04]  /*07f0*/  LOP3.LUT P0, RZ, R3, 0x7, RZ, 0xc0, !PT ;  /* 0x0000000703ff7812 */ /* 0x000fc8000780c0ff */
[C---:B------:R-:W-:Y:S01]  /*0800*/  ISETP.LT.U32.AND P0, PT, R17.reuse, 0x4, !P0 ;  /* 0x000000041100780c */ /* 0x040fe20004701070 */
[----:B------:R-:W4:Y:S02]  /*0810*/  FENCE.VIEW.ASYNC.S ;  /* 0x00000000000073c6 */ /* 0x000f240000000000 */
[----:B----4-:R1:W4:Y:S01]  /*0820*/  @!UP0 SYNCS.EXCH.64 URZ, [UR7+0x60], UR4 ;  /* 0x00006004073f85b2 */ /* 0x0103220008000100 */
[----:B--2---:R-:W-:Y:S01]  /*0830*/  IMAD.MOV R16, RZ, RZ, -R0 ;  /* 0x000000ffff107224 */ /* 0x004fe200078e0a00 */
[----:B------:R-:W-:Y:S02]  /*0840*/  @P2 LEA.HI R0, R17, R17, RZ, 0x1 ;  /* 0x0000001111002211 */ /* 0x000fe400078f08ff */
[----:B0-----:R-:W-:Y:S01]  /*0850*/  ISETP.EQ.U32.AND P1, PT, R8, 0x1, PT ;  /* 0x000000010800780c */ /* 0x001fe20003f22070 */
[----:B---3--:R-:W-:Y:S01]  /*0860*/  IMAD R7, R15, R16, R4 ;  /* 0x000000100f077224 */ /* 0x008fe200078e0204 */
[----:B------:R-:W-:-:S04]  /*0870*/  @P2 SHF.R.S32.HI R0, RZ, 0x1, R0 ;  /* 0x00000001ff002819 */ /* 0x000fc80000011400 */
[----:B------:R-:W-:Y:S01]  /*0880*/  @P2 ISETP.NE.AND P4, PT, R0, R7, PT ;  /* 0x000000070000220c */ /* 0x000fe20003f85270 */
[----:B------:R-:W-:Y:S01]  /*0890*/  IMAD.MOV.U32 R0, RZ, RZ, 0x1 ;  /* 0x00000001ff007424 */ /* 0x000fe200078e00ff */
[----:B------:R-:W-:Y:S02]  /*08a0*/  SEL R7, RZ, 0x1, !P0 ;  /* 0x00000001ff077807 */ /* 0x000fe40004000000 */
[----:B------:R-:W-:Y:S01]  /*08b0*/  @P2 SEL R0, RZ, 0x1, P4 ;  /* 0x00000001ff002807 */ /* 0x000fe20002000000 */
[----:B------:R1:W0:Y:S01]  /*08c0*/  @!UP1 SYNCS.EXCH.64 URZ, [UR7+0x68], UR4 ;  /* 0x00006804073f95b2 */ /* 0x0002220008000100 */
[----:B------:R-:W-:Y:S02]  /*08d0*/  NOP ;  /* 0x0000000000007918 */ /* 0x000fe40000000000 */
[----:B------:R-:W-:-:S05]  /*08e0*/  LOP3.LUT R0, R0, R7, RZ, 0xc0, !PT ;  /* 0x0000000700007212 */ /* 0x000fca00078ec0ff */
[----:B------:R1:W-:Y:S01]  /*08f0*/  STL [R1+0x78], R0 ;  /* 0x0000780001007387 */ /* 0x0003e20000100800 */
[----:B------:R1:W2:Y:S01]  /*0900*/  @!UP2 SYNCS.EXCH.64 URZ, [UR10+0x40], UR8 ;  /* 0x000040080a3fa5b2 */ /* 0x0002a20008000100 */
[----:B------:R1:W3:Y:S01]  /*0910*/  @!UP3 SYNCS.EXCH.64 URZ, [UR10+0x48], UR8 ;  /* 0x000048080a3fb5b2 */ /* 0x0002e20008000100 */
[----:B------:R1:W0:Y:S01]  /*0920*/  @!UP4 SYNCS.EXCH.64 URZ, [UR10+0x50], UR8 ;  /* 0x000050080a3fc5b2 */ /* 0x0002220008000100 */
[----:B------:R1:W0:Y:S01]  /*0930*/  @!UP5 SYNCS.EXCH.64 URZ, [UR10+0x58], UR8 ;  /* 0x000058080a3fd5b2 */ /* 0x0002220008000100 */
[----:B------:R-:W-:Y:S01]  /*0940*/  NOP ;  /* 0x0000000000007918 */ /* 0x000fe20000000000 */
[----:B----4-:R-:W-:Y:S05]  /*0950*/  @!P1 BRA `(.L_x_3) ;  /* 0x0000000000089947 */ /* 0x010fea0003800000 */
[----:B0-23--:R-:W-:Y:S01]  /*0960*/  UCGABAR_ARV ;  /* 0x00000000000079c7 */ /* 0x00dfe20008000000 */
[----:B------:R-:W-:Y:S05]  /*0970*/  BRA `(.L_x_4) ;  /* 0x0000000000047947 */ /* 0x000fea0003800000 */
.L_x_3:
[----:B0-23--:R-:W-:Y:S01]  /*0980*/  NOP ;  /* 0x0000000000007918 */ /* 0x00dfe20000000000 */
.L_x_4:
[----:B-1----:R-:W-:Y:S01]  /*0990*/  ULDC.64 UR4, c[0x0][0x598] ;  /* 0x0001660000047ab9 */ /* 0x002fe20000000a00 */
[----:B------:R-:W-:Y:S01]  /*09a0*/  ULDC.64 UR22, c[0x0][0x208] ;  /* 0x0000820000167ab9 */ /* 0x000fe20000000a00 */
[----:B------:R-:W-:-:S04]  /*09b0*/  ISETP.NE.U32.AND P0, PT, RZ, UR4, PT ;  /* 0x00000004ff007c0c */ /* 0x000fc8000bf05070 */
[----:B------:R-:W-:-:S13]  /*09c0*/  ISETP.NE.AND.EX P0, PT, RZ, UR5, PT, P0 ;  /* 0x00000005ff007c0c */ /* 0x000fda000bf05300 */
[----:B------:R-:W-:Y:S05]  /*09d0*/  @!P0 BRA `(.L_x_5) ;  /* 0x0000000000208947 */ /* 0x000fea0003800000 */
[----:B------:R-:W0:Y:S02]  /*09e0*/  LDC.64 R6, c[0x0][0x598] ;  /* 0x00016600ff067b82 */ /* 0x000e240000000a00 */
[----:B0-----:R-:W2:Y:S02]  /*09f0*/  LDG.E.64 R6, desc[UR22][R6.64] ;  /* 0x0000001606067981 */ /* 0x001ea4000c1e1b00 */
[----:B--2---:R-:W-:-:S04]  /*0a00*/  ISETP.NE.U32.AND P0, PT, R6, RZ, PT ;  /* 0x000000ff0600720c */ /* 0x004fc80003f05070 */
[----:B------:R-:W-:-:S13]  /*0a10*/  ISETP.NE.AND.EX P0, PT, R7, RZ, PT, P0 ;  /* 0x000000ff0700720c */ /* 0x000fda0003f05300 */
[----:B------:R-:W-:Y:S05]  /*0a20*/  @!P0 BRA `(.L_x_5) ;  /* 0x00000000000c8947 */ /* 0x000fea0003800000 */
[----:B------:R-:W2:Y:S02]  /*0a30*/  LD.E R6, desc[UR22][R6.64] ;  /* 0x0000001606067980 */ /* 0x000ea4000c101900 */
[----:B--2---:R-:W-:Y:S01]  /*0a40*/  R2UR UR24, R6 ;  /* 0x00000000061872ca */ /* 0x004fe200000e0000 */
[----:B------:R-:W-:-:S14]  /*0a50*/  BRA `(.L_x_6) ;  /* 0x0000000000247947 */ /* 0x000fdc0003800000 */
.L_x_5:
[----:B------:R-:W-:Y:S02]  /*0a60*/  ULDC.64 UR4, c[0x0][0x588] ;  /* 0x0001620000047ab9 */ /* 0x000fe40000000a00 */
[----:B------:R-:W-:-:S04]  /*0a70*/  ISETP.NE.U32.AND P0, PT, RZ, UR4, PT ;  /* 0x00000004ff007c0c */ /* 0x000fc8000bf05070 */
[----:B------:R-:W-:-:S13]  /*0a80*/  ISETP.NE.AND.EX P0, PT, RZ, UR5, PT, P0 ;  /* 0x00000005ff007c0c */ /* 0x000fda000bf05300 */
[----:B------:R-:W-:Y:S05]  /*0a90*/  @!P0 BRA `(.L_x_7) ;  /* 0x0000000000108947 */ /* 0x000fea0003800000 */
[----:B------:R-:W0:Y:S02]  /*0aa0*/  LDC.64 R6, c[0x0][0x588] ;  /* 0x00016200ff067b82 */ /* 0x000e240000000a00 */
[----:B0-----:R-:W2:Y:S02]  /*0ab0*/  LDG.E R6, desc[UR22][R6.64] ;  /* 0x0000001606067981 */ /* 0x001ea4000c1e1900 */
[----:B--2---:R-:W-:Y:S01]  /*0ac0*/  R2UR UR24, R6 ;  /* 0x00000000061872ca */ /* 0x004fe200000e0000 */
[----:B------:R-:W-:-:S14]  /*0ad0*/  BRA `(.L_x_6) ;  /* 0x0000000000047947 */ /* 0x000fdc0003800000 */
.L_x_7:
[----:B------:R-:W-:-:S05]  /*0ae0*/  ULDC UR24, c[0x0][0x580] ;  /* 0x0001600000187ab9 */ /* 0x000fca0000000800 */
.L_x_6:
[----:B------:R-:W-:Y:S02]  /*0af0*/  ULDC.64 UR4, c[0x0][0x5a0] ;  /* 0x0001680000047ab9 */ /* 0x000fe40000000a00 */
        /* <DEDUP_REMOVED lines=11> */
.L_x_8:
        /* <DEDUP_REMOVED lines=8> */
.L_x_10:
[----:B------:R-:W-:-:S05]  /*0c30*/  ULDC UR25, c[0x0][0x584] ;  /* 0x0001610000197ab9 */ /* 0x000fca0000000800 */
.L_x_9:
[----:B------:R-:W0:Y:S01]  /*0c40*/  LDC R0, c[0x0][0x65c] ;  /* 0x00019700ff007b82 */ /* 0x000e220000000800 */
[----:B------:R-:W-:Y:S01]  /*0c50*/  IMAD.U32 R6, RZ, RZ, UR15 ;  /* 0x0000000fff067e24 */ /* 0x000fe2000f8e00ff */
[----:B------:R-:W-:Y:S01]  /*0c60*/  UISETP.NE.AND UP0, UPT, UR14, 0x2, UPT ;  /* 0x000000020e00788c */ /* 0x000fe2000bf05270 */
[----:B------:R-:W-:Y:S01]  /*0c70*/  IMAD.MOV.U32 R7, RZ, RZ, RZ ;  /* 0x000000ffff077224 */ /* 0x000fe200078e00ff */
[----:B------:R-:W-:Y:S01]  /*0c80*/  ULDC UR7, c[0x0][0x28c] ;  /* 0x0000a30000077ab9 */ /* 0x000fe20000000800 */
[----:B------:R-:W-:Y:S01]  /*0c90*/  UMOV UR5, URZ ;  /* 0x0000003f00057c82 */ /* 0x000fe20008000000 */
[----:B------:R-:W-:Y:S02]  /*0ca0*/  UIADD3 UR7, UR7, 0x3f, URZ ;  /* 0x0000003f07077890 */ /* 0x000fe4000fffe03f */
[----:B------:R-:W-:Y:S01]  /*0cb0*/  PLOP3.LUT P0, PT, PT, PT, UP0, 0x80, 0x0 ;  /* 0x000000000000781c */ /* 0x000fe20003f0f008 */
[----:B------:R-:W-:Y:S01]  /*0cc0*/  UMOV UR4, URZ ;  /* 0x0000003f00047c82 */ /* 0x000fe20008000000 */
[----:B------:R-:W-:Y:S01]  /*0cd0*/  USHF.R.S32.HI UR10, URZ, 0x1f, UR7 ;  /* 0x0000001f3f0a7899 */ /* 0x000fe20008011407 */
[----:B------:R-:W-:-:S03]  /*0ce0*/  ULDC.64 UR18, c[0x0][0x650] ;  /* 0x0001940000127ab9 */ /* 0x000fc60000000a00 */
[----:B------:R-:W-:-:S04]  /*0cf0*/  ULEA.HI UR10, UR10, UR7, URZ, 0x6 ;  /* 0x000000070a0a7291 */ /* 0x000fc8000f8f303f */
[----:B------:R-:W-:Y:S01]  /*0d00*/  USHF.R.S32.HI UR14, URZ, 0x6, UR10 ;  /* 0x000000063f0e7899 */ /* 0x000fe2000801140a */
[----:B0-----:R-:W-:-:S13]  /*0d10*/  ISETP.NE.AND P2, PT, R0, 0x1, PT ;  /* 0x000000010000780c */ /* 0x001fda0003f45270 */
[----:B------:R-:W0:Y:S01]  /*0d20*/  @P2 LDC R9, c[0x0][0x10] ;  /* 0x00000400ff092b82 */ /* 0x000e220000000800 */
[----:B------:R-:W-:-:S07]  /*0d30*/  @P2 IMAD.MOV.U32 R5, RZ, RZ, RZ ;  /* 0x000000ffff052224 */ /* 0x000fce00078e00ff */
[----:B------:R-:W1:Y:S01]  /*0d40*/  @!P2 LDC R11, c[0x0][0xc] ;  /* 0x00000300ff0bab82 */ /* 0x000e620000000800 */
[----:B------:R-:W-:Y:S01]  /*0d50*/  ULDC UR8, c[0x0][0xc] ;  /* 0x0000030000087ab9 */ /* 0x000fe20000000800 */
[----:B------:R-:W-:Y:S01]  /*0d60*/  ULDC UR9, c[0x0][0x10] ;  /* 0x0000040000097ab9 */ /* 0x000fe20000000800 */
[----:B------:R-:W-:Y:S01]  /*0d70*/  ULDC UR7, c[0x0][0x14] ;  /* 0x0000050000077ab9 */ /* 0x000fe20000000800 */
[----:B------:R-:W-:-:S04]  /*0d80*/  UIMAD.WIDE.U32 UR8, UR8, UR9, URZ ;  /* 0x00000009080872a5 */ /* 0x000fc8000f8e003f */
[----:B------:R-:W-:Y:S01]  /*0d90*/  UIMAD.WIDE.U32 UR20, UR8, UR7, URZ ;  /* 0x00000007081472a5 */ /* 0x000fe2000f8e003f */
[----:B0-----:R-:W-:Y:S01]  /*0da0*/  @P2 IMAD.WIDE.U32 R8, R9, UR15, R4 ;  /* 0x0000000f09082c25 */ /* 0x001fe2000f8e0004 */
[----:B------:R-:W-:-:S03]  /*0db0*/  UIMAD UR15, UR9, UR7, URZ ;  /* 0x00000007090f72a4 */ /* 0x000fc6000f8e023f */
[----:B------:R-:W-:Y:S01]  /*0dc0*/  @P2 IMAD.MOV.U32 R13, RZ, RZ, R8 ;  /* 0x000000ffff0d2224 */ /* 0x000fe200078e0008 */
[----:B------:R-:W-:Y:S01]  /*0dd0*/  UIADD3 UR15, UR21, UR15, URZ ;  /* 0x0000000f150f7290 */ /* 0x000fe2000fffe03f */
[----:B-1----:R-:W-:-:S04]  /*0de0*/  @!P2 IMAD.WIDE.U32 R6, R4, R11, R6 ;  /* 0x0000000b0406a225 */ /* 0x002fc800078e0006 */
[----:B------:R-:W-:Y:S02]  /*0df0*/  @P2 IMAD.MOV.U32 R11, RZ, RZ, RZ ;  /* 0x000000ffff0b2224 */ /* 0x000fe400078e00ff */
[----:B------:R-:W-:Y:S02]  /*0e00*/  @!P2 IMAD.MOV.U32 R13, RZ, RZ, R6 ;  /* 0x000000ffff0da224 */ /* 0x000fe400078e0006 */
[----:B------:R-:W-:Y:S02]  /*0e10*/  @P2 IMAD.IADD R10, R9, 0x1, R11 ;  /* 0x00000001090a2824 */ /* 0x000fe400078e020b */
[----:B------:R-:W-:Y:S01]  /*0e20*/  @!P2 IMAD.MOV.U32 R10, RZ, RZ, R7 ;  /* 0x000000ffff0aa224 */ /* 0x000fe200078e0007 */
[----:B------:R0:W-:Y:S01]  /*0e30*/  STL [R1+0x88], R13 ;  /* 0x0000880d01007387 */ /* 0x0001e20000100800 */
[----:B------:R-:W-:Y:S02]  /*0e40*/  IMAD.MOV.U32 R17, RZ, RZ, R13 ;  /* 0x000000ffff117224 */ /* 0x000fe400078e000d */
[----:B------:R-:W-:Y:S01]  /*0e50*/  IMAD.MOV.U32 R22, RZ, RZ, R10 ;  /* 0x000000ffff167224 */ /* 0x000fe200078e000a */
[----:B------:R0:W-:Y:S01]  /*0e60*/  STL [R1+0x84], R10 ;  /* 0x0000840a01007387 */ /* 0x0001e20000100800 */
[----:B------:R-:W-:Y:S05]  /*0e70*/  @P0 BRA `(.L_x_11) ;  /* 0x0000000000280947 */ /* 0x000fea0003800000 */
[----:B------:R-:W-:Y:S01]  /*0e80*/  IADD3 R17, P0, R17, UR20, RZ ;  /* 0x0000001411117c10 */ /* 0x000fe2000ff1e0ff */
[----:B------:R-:W-:Y:S02]  /*0e90*/  UISETP.GE.U32.AND UP0, UPT, UR14, 0x3, UPT ;  /* 0x000000030e00788c */ /* 0x000fe4000bf06070 */
[----:B------:R-:W-:Y:S01]  /*0ea0*/  UIMAD.WIDE.U32 UR4, UR14, -0x55555555, URZ ;  /* 0xaaaaaaab0e0478a5 */ /* 0x000fe2000f8e003f */
[----:B------:R-:W-:Y:S01]  /*0eb0*/  IADD3.X R22, R22, UR15, RZ, P0, !PT ;  /* 0x0000000f16167c10 */ /* 0x000fe200087fe4ff */
[----:B------:R1:W-:Y:S02]  /*0ec0*/  STL [R1+0x88], R17 ;  /* 0x0000881101007387 */ /* 0x0003e40000100800 */
[----:B------:R-:W-:Y:S02]  /*0ed0*/  USHF.R.U32.HI UR5, URZ, 0x1, UR5 ;  /* 0x000000013f057899 */ /* 0x000fe40008011605 */
[----:B------:R1:W-:Y:S01]  /*0ee0*/  STL [R1+0x84], R22 ;  /* 0x0000841601007387 */ /* 0x0003e20000100800 */
[----:B------:R-:W-:-:S02]  /*0ef0*/  UMOV UR4, URZ ;  /* 0x0000003f00047c82 */ /* 0x000fc40008000000 */
[----:B------:R-:W-:Y:S02]  /*0f00*/  @UP0 ULOP3.LUT UR4, UR5, 0x1, URZ, 0xc0, !UPT ;  /* 0x0000000105040892 */ /* 0x000fe4000f8ec03f */
[----:B------:R-:W-:-:S12]  /*0f10*/  UIMAD UR5, UR5, -0x3, UR14 ;  /* 0xfffffffd050578a4 */ /* 0x000fd8000f8e020e */
.L_x_11:
[----:B------:R-:W-:Y:S01]  /*0f20*/  IMAD.MOV.U32 R8, RZ, RZ, -0x1 ;  /* 0xffffffffff087424 */ /* 0x000fe200078e00ff */
[----:B------:R-:W-:Y:S01]  /*0f30*/  ISETP.GE.U32.AND P0, PT, R17, UR18, PT ;  /* 0x0000001211007c0c */ /* 0x000fe2000bf06070 */
[----:B------:R-:W-:Y:S01]  /*0f40*/  IMAD.MOV.U32 R6, RZ, RZ, -0x1 ;  /* 0xffffffffff067424 */ /* 0x000fe200078e00ff */
[----:B------:R-:W-:Y:S01]  /*0f50*/  PRMT R0, RZ, 0x7610, R0 ;  /* 0x00007610ff007816 */ /* 0x000fe20000000000 */
[----:B------:R-:W-:Y:S01]  /*0f60*/  IMAD.MOV.U32 R7, RZ, RZ, -0x1 ;  /* 0xffffffffff077424 */ /* 0x000fe200078e00ff */
[----:B------:R2:W-:Y:S01]  /*0f70*/  STL [R1+0x8c], R8 ;  /* 0x00008c0801007387 */ /* 0x0005e20000100800 */
[----:B------:R-:W-:-:S03]  /*0f80*/  ISETP.GE.U32.AND.EX P0, PT, R22, UR19, PT, P0 ;  /* 0x0000001316007c0c */ /* 0x000fc6000bf06100 */
[----:B------:R2:W-:Y:S04]  /*0f90*/  STL [R1+0x7c], R6 ;  /* 0x00007c0601007387 */ /* 0x0005e80000100800 */
[----:B------:R2:W-:Y:S06]  /*0fa0*/  STL [R1+0x90], R7 ;  /* 0x0000900701007387 */ /* 0x0005ec0000100800 */
[----:B------:R-:W-:Y:S05]  /*0fb0*/  @P0 BRA `(.L_x_12) ;  /* 0x0000000400380947 */ /* 0x000fea0003800000 */
[----:B------:R-:W3:Y:S01]  /*0fc0*/  LDC.64 R18, c[0x0][0x628] ;  /* 0x00018a00ff127b82 */ /* 0x000ee20000000a00 */
[----:B--2---:R-:W-:Y:S02]  /*0fd0*/  IMAD.MOV.U32 R6, RZ, RZ, R17 ;  /* 0x000000ffff067224 */ /* 0x004fe400078e0011 */
[----:B------:R-:W-:-:S05]  /*0fe0*/  IMAD.MOV.U32 R7, RZ, RZ, R22 ;  /* 0x000000ffff077224 */ /* 0x000fca00078e0016 */
[----:B------:R-:W2:Y:S08]  /*0ff0*/  LDC R0, c[0x0][0x630] ;  /* 0x00018c00ff007b82 */ /* 0x000eb00000000800 */
[----:B------:R-:W4:Y:S01]  /*1000*/  LDC.64 R20, c[0x0][0x620] ;  /* 0x00018800ff147b82 */ /* 0x000f220000000a00 */
[----:B---3--:R-:W-:-:S04]  /*1010*/  ISETP.NE.U32.AND P0, PT, R18, RZ, PT ;  /* 0x000000ff1200720c */ /* 0x008fc80003f05070 */
[----:B------:R-:W-:-:S13]  /*1020*/  ISETP.NE.AND.EX P0, PT, R19, RZ, PT, P0 ;  /* 0x000000ff1300720c */ /* 0x000fda0003f05300 */
[----:B--2-4-:R-:W-:Y:S05]  /*1030*/  @!P0 BRA `(.L_x_13) ;  /* 0x0000000000288947 */ /* 0x014fea0003800000 */
[----:B------:R-:W2:Y:S02]  /*1040*/  LDC R11, c[0x0][0x634] ;  /* 0x00018d00ff0b7b82 */ /* 0x000ea40000000800 */
[----:B--2---:R-:W-:-:S05]  /*1050*/  IADD3 R11, P0, R17, R11, RZ ;  /* 0x0000000b110b7210 */ /* 0x004fca0007f1e0ff */
[----:B0-----:R-:W-:-:S04]  /*1060*/  IMAD.X R13, RZ, RZ, R22, P0 ;  /* 0x000000ffff0d7224 */ /* 0x001fc800000e0616 */
[----:B------:R-:W-:-:S04]  /*1070*/  IMAD.WIDE.U32 R6, R13, R18, RZ ;  /* 0x000000120d067225 */ /* 0x000fc800078e00ff */
[----:B------:R-:W-:-:S04]  /*1080*/  IMAD.WIDE.U32 R8, P0, R11, R19, R6 ;  /* 0x000000130b087225 */ /* 0x000fc80007800006 */
[----:B------:R-:W-:-:S04]  /*1090*/  IMAD.WIDE.U32 R6, R11, R18, RZ ;  /* 0x000000120b067225 */ /* 0x000fc800078e00ff */
[----:B------:R-:W-:Y:S01]  /*10a0*/  IMAD.X R11, RZ, RZ, RZ, P0 ;  /* 0x000000ffff0b7224 */ /* 0x000fe200000e06ff */
[----:B------:R-:W-:Y:S01]  /*10b0*/  IADD3 RZ, P0, R7, R8, RZ ;  /* 0x0000000807ff7210 */ /* 0x000fe20007f1e0ff */
[----:B------:R-:W-:-:S04]  /*10c0*/  IMAD.MOV.U32 R10, RZ, RZ, R9 ;  /* 0x000000ffff0a7224 */ /* 0x000fc800078e0009 */
[----:B------:R-:W-:-:S08]  /*10d0*/  IMAD.WIDE.U32.X R6, R13, R19, R10, P0 ;  /* 0x000000130d067225 */ /* 0x000fd000000e040a */
.L_x_13:
[-CC-:B------:R-:W-:Y:S01]  /*10e0*/  SHF.R.U64 R27, R6, R0.reuse, R7.reuse ;  /* 0x00000000061b7219 */ /* 0x180fe20000001207 */
[----:B------:R-:W2:Y:S01]  /*10f0*/  LDC.64 R24, c[0x0][0x640] ;  /* 0x00019000ff187b82 */ /* 0x000ea20000000a00 */
[----:B------:R-:W-:Y:S01]  /*1100*/  SHF.R.U32.HI R0, RZ, R0, R7 ;  /* 0x00000000ff007219 */ /* 0x000fe20000011607 */
[----:B------:R-:W-:Y:S01]  /*1110*/  IMAD.MOV.U32 R6, RZ, RZ, R17 ;  /* 0x000000ffff067224 */ /* 0x000fe200078e0011 */
[----:B------:R-:W-:-:S05]  /*1120*/  IADD3 R9, P0, RZ, -R27, RZ ;  /* 0x8000001bff097210 */ /* 0x000fca0007f1e0ff */
[----:B------:R-:W3:Y:S01]  /*1130*/  LDC R8, c[0x0][0x618] ;  /* 0x00018600ff087b82 */ /* 0x000ee20000000800 */
[----:B------:R-:W-:-:S04]  /*1140*/  IMAD.X R7, RZ, RZ, ~R0, P0 ;  /* 0x000000ffff077224 */ /* 0x000fc800000e0e00 */
[-C--:B------:R-:W-:Y:S02]  /*1150*/  IMAD R0, R7, R20.reuse, RZ ;  /* 0x0000001407007224 */ /* 0x080fe400078e02ff */
[----:B------:R-:W-:Y:S01]  /*1160*/  IMAD.MOV.U32 R7, RZ, RZ, R22 ;  /* 0x000000ffff077224 */ /* 0x000fe200078e0016 */
[----:B------:R-:W4:Y:S01]  /*1170*/  LDC R11, c[0x0][0x608] ;  /* 0x00018200ff0b7b82 */ /* 0x000f220000000800 */
[----:B-1----:R-:W-:Y:S02]  /*1180*/  IMAD.MOV.U32 R22, RZ, RZ, 0x1 ;  /* 0x00000001ff167424 */ /* 0x002fe400078e00ff */
[----:B------:R-:W-:-:S04]  /*1190*/  IMAD.WIDE.U32 R6, R9, R20, R6 ;  /* 0x0000001409067225 */ /* 0x000fc800078e0006 */
[----:B------:R-:W-:Y:S01]  /*11a0*/  IMAD R9, R9, R21, R0 ;  /* 0x0000001509097224 */ /* 0x000fe200078e0200 */
[----:B------:R-:W1:Y:S01]  /*11b0*/  LDC R23, c[0x0][0x658] ;  /* 0x00019600ff177b82 */ /* 0x000e620000000800 */
[----:B--2---:R-:W-:Y:S01]  /*11c0*/  ISETP.NE.U32.AND P0, PT, R24, RZ, PT ;  /* 0x000000ff1800720c */ /* 0x004fe20003f05070 */
[----:B------:R-:W-:Y:S02]  /*11d0*/  IMAD.MOV.U32 R0, RZ, RZ, -0x1 ;  /* 0xffffffffff007424 */ /* 0x000fe400078e00ff */
[----:B------:R-:W-:Y:S01]  /*11e0*/  IMAD.IADD R7, R7, 0x1, R9 ;  /* 0x0000000107077824 */ /* 0x000fe200078e0209 */
[----:B------:R-:W-:-:S03]  /*11f0*/  ISETP.NE.AND.EX P0, PT, R25, RZ, PT, P0 ;  /* 0x000000ff1900720c */ /* 0x000fc60003f05300 */
[----:B------:R-:W2:Y:S01]  /*1200*/  LDC R21, c[0x0][0x600] ;  /* 0x00018000ff157b82 */ /* 0x000ea20000000800 */
[-CC-:B---3--:R-:W-:Y:S02]  /*1210*/  SHF.R.U64 R19, R6, R8.reuse, R7.reuse ;  /* 0x0000000806137219 */ /* 0x188fe40000001207 */
[----:B------:R-:W-:-:S05]  /*1220*/  SHF.R.U32.HI R6, RZ, R8, R7 ;  /* 0x00000008ff067219 */ /* 0x000fca0000011607 */
[----:B------:R-:W3:Y:S01]  /*1230*/  LDC R18, c[0x0][0x648] ;  /* 0x00019200ff127b82 */ /* 0x000ee20000000800 */
[-CC-:B----4-:R-:W-:Y:S02]  /*1240*/  SHF.R.U64 R28, R19, R11.reuse, R6.reuse ;  /* 0x0000000b131c7219 */ /* 0x190fe40000001206 */
[----:B------:R-:W-:-:S05]  /*1250*/  SHF.R.U32.HI R6, RZ, R11, R6 ;  /* 0x0000000bff067219 */ /* 0x000fca0000011606 */
[----:B------:R-:W4:Y:S01]  /*1260*/  LDC R20, c[0x0][0x638] ;  /* 0x00018e00ff147b82 */ /* 0x000f220000000800 */
[-CC-:B-1----:R-:W-:Y:S02]  /*1270*/  SHF.R.U64 R30, R28, R23.reuse, R6.reuse ;  /* 0x000000171c1e7219 */ /* 0x182fe40000001206 */
[-C--:B------:R-:W-:Y:S02]  /*1280*/  SHF.L.U32 R0, R0, R23.reuse, RZ ;  /* 0x0000001700007219 */ /* 0x080fe400000006ff */
[----:B------:R-:W-:Y:S01]  /*1290*/  SHF.R.U32.HI R7, RZ, R23, R6 ;  /* 0x00000017ff077219 */ /* 0x000fe20000011606 */
[----:B------:R-:W-:Y:S01]  /*12a0*/  IMAD.MOV.U32 R6, RZ, RZ, R30 ;  /* 0x000000ffff067224 */ /* 0x000fe200078e001e */
[----:B0-----:R-:W-:Y:S01]  /*12b0*/  LOP3.LUT R13, RZ, R0, RZ, 0x33, !PT ;  /* 0x00000000ff0d7212 */ /* 0x001fe200078e33ff */
[----:B------:R-:W0:Y:S01]  /*12c0*/  LDC R26, c[0x0][0x610] ;  /* 0x00018400ff1a7b82 */ /* 0x000e220000000800 */
[----:B------:R-:W-:Y:S05]  /*12d0*/  @!P0 BRA `(.L_x_14) ;  /* 0x0000000000288947 */ /* 0x000fea0003800000 */
[----:B------:R-:W1:Y:S02]  /*12e0*/  LDC R11, c[0x0][0x64c] ;  /* 0x00019300ff0b7b82 */ /* 0x000e640000000800 */
[----:B-1----:R-:W-:-:S05]  /*12f0*/  IADD3 R11, P0, R30, R11, RZ ;  /* 0x0000000b1e0b7210 */ /* 0x002fca0007f1e0ff */
[----:B------:R-:W-:-:S04]  /*1300*/  IMAD.X R17, RZ, RZ, R7, P0 ;  /* 0x000000ffff117224 */ /* 0x000fc800000e0607 */
[----:B------:R-:W-:-:S04]  /*1310*/  IMAD.WIDE.U32 R6, R17, R24, RZ ;  /* 0x0000001811067225 */ /* 0x000fc800078e00ff */
[----:B------:R-:W-:-:S04]  /*1320*/  IMAD.WIDE.U32 R8, P0, R11, R25, R6 ;  /* 0x000000190b087225 */ /* 0x000fc80007800006 */
[----:B------:R-:W-:-:S04]  /*1330*/  IMAD.WIDE.U32 R6, R11, R24, RZ ;  /* 0x000000180b067225 */ /* 0x000fc800078e00ff */
[----:B------:R-:W-:Y:S01]  /*1340*/  IMAD.X R11, RZ, RZ, RZ, P0 ;  /* 0x000000ffff0b7224 */ /* 0x000fe200000e06ff */
[----:B------:R-:W-:Y:S01]  /*1350*/  IADD3 RZ, P0, R7, R8, RZ ;  /* 0x0000000807ff7210 */ /* 0x000fe20007f1e0ff */
[----:B------:R-:W-:-:S04]  /*1360*/  IMAD.MOV.U32 R10, RZ, RZ, R9 ;  /* 0x000000ffff0a7224 */ /* 0x000fc800078e0009 */
[----:B------:R-:W-:-:S08]  /*1370*/  IMAD.WIDE.U32.X R6, R17, R25, R10, P0 ;  /* 0x0000001911067225 */ /* 0x000fd000000e040a */
.L_x_14:
[----:B---3--:R-:W-:Y:S01]  /*1380*/  SHF.R.U64 R5, R6, R18, R7 ;  /* 0x0000001206057219 */ /* 0x008fe20000001207 */
[----:B--2---:R-:W-:Y:S01]  /*1390*/  VIADD R6, R21, 0xffffffff ;  /* 0xffffffff15067836 */ /* 0x004fe20000000000 */
[----:B------:R-:W-:Y:S01]  /*13a0*/  SHF.L.U32 R0, R22, R23, RZ ;  /* 0x0000001716007219 */ /* 0x000fe200000006ff */
[----:B------:R-:W-:Y:S01]  /*13b0*/  @P2 IMAD R14, R15, R16, R4 ;  /* 0x000000100f0e2224 */ /* 0x000fe200078e0204 */
[----:B------:R-:W-:Y:S01]  /*13c0*/  LOP3.LUT R13, R28, R13, RZ, 0xc0, !PT ;  /* 0x0000000d1c0d7212 */ /* 0x000fe200078ec0ff */
[----:B------:R-:W-:-:S04]  /*13d0*/  IMAD.MOV R7, RZ, RZ, -R5 ;  /* 0x000000ffff077224 */ /* 0x000fc800078e0a05 */
[----:B------:R-:W-:Y:S01]  /*13e0*/  IMAD R13, R0, R5, R13 ;  /* 0x00000005000d7224 */ /* 0x000fe200078e020d */
[----:B------:R-:W-:Y:S01]  /*13f0*/  LOP3.LUT R5, R19, R6, RZ, 0xc0, !PT ;  /* 0x0000000613057212 */ /* 0x000fe200078ec0ff */
[----:B----4-:R-:W-:Y:S02]  /*1400*/  IMAD R0, R7, R20, R30 ;  /* 0x0000001407007224 */ /* 0x010fe400078e021e */
[----:B------:R-:W-:Y:S02]  /*1410*/  IMAD.MOV.U32 R6, RZ, RZ, 0x1 ;  /* 0x00000001ff067424 */ /* 0x000fe400078e00ff */
[----:B0-----:R-:W-:Y:S02]  /*1420*/  IMAD R4, R13, R26, R14 ;  /* 0x0000001a0d047224 */ /* 0x001fe400078e020e */
[----:B------:R-:W-:Y:S01]  /*1430*/  IMAD R5, R0, R21, R5 ;  /* 0x0000001500057224 */ /* 0x000fe200078e0205 */
[----:B------:R-:W-:-:S04]  /*1440*/  PRMT R0, R6, 0x7610, R0 ;  /* 0x0000761006007816 */ /* 0x000fc80000000000 */
[----:B------:R-:W-:Y:S02]  /*1450*/  SEL R6, R5, R4, !P2 ;  /* 0x0000000405067207 */ /* 0x000fe40005000000 */
[----:B------:R-:W-:-:S03]  /*1460*/  SEL R4, R4, R5, !P2 ;  /* 0x0000000504047207 */ /* 0x000fc60005000000 */
[----:B------:R3:W-:Y:S04]  /*1470*/  STL [R1+0x90], R6 ;  /* 0x0000900601007387 */ /* 0x0007e80000100800 */
[----:B------:R3:W-:Y:S04]  /*1480*/  STL [R1+0x7c], R27 ;  /* 0x00007c1b01007387 */ /* 0x0007e80000100800 */
[----:B------:R3:W-:Y:S02]  /*1490*/  STL [R1+0x8c], R4 ;  /* 0x00008c0401007387 */ /* 0x0007e40000100800 */
.L_x_12:
[----:B------:R-:W-:Y:S05]  /*14a0*/  @!P1 BRA `(.L_x_15) ;  /* 0x00000000000c9947 */ /* 0x000fea0003800000 */
[----:B------:R-:W-:Y:S01]  /*14b0*/  UCGABAR_WAIT ;  /* 0x0000000000007dc7 */ /* 0x000fe20008000000 */
[----:B------:R-:W-:Y:S01]  /*14c0*/  CCTL.IVALL ;  /* 0x00000000ff00798f */ /* 0x000fe20002000000 */
[----:B------:R-:W-:Y:S05]  /*14d0*/  BRA `(.L_x_16) ;  /* 0x0000000000047947 */ /* 0x000fea0003800000 */
.L_x_15:
[----:B------:R-:W-:Y:S06]  /*14e0*/  BAR.SYNC.DEFER_BLOCKING 0x0 ;  /* 0x0000000000007b1d */ /* 0x000fec0000010000 */
.L_x_16:
[----:B------:R-:W-:Y:S05]  /*14f0*/  @!P3 BRA `(.L_x_17) ;  /* 0x000000dc0000b947 */ /* 0x000fea0003800000 */
[----:B------:R-:W-:-:S06]  /*1500*/  UISETP.GT.U32.AND UP0, UPT, UR12, 0x1, UPT ;  /* 0x000000010c00788c */ /* 0x000fcc000bf04070 */
[----:B------:R-:W-:-:S13]  /*1510*/  PLOP3.LUT P0, PT, PT, PT, UP0, 0x80, 0x0 ;  /* 0x000000000000781c */ /* 0x000fda0003f0f008 */
[----:B------:R-:W-:Y:S05]  /*1520*/  @P0 EXIT ;  /* 0x000000000000094d */ /* 0x000fea0003800000 */
.L_x_18:
[----:B------:R-:W-:-:S08]  /*1530*/  NOP ;  /* 0x0000000000007918 */ /* 0x000fd00000000000 */
[----:B------:R-:W4:Y:S02]  /*1540*/  USETMAXREG.TRY_ALLOC.CTAPOOL UP0, 0xe8 ;  /* 0x000000e8000079c8 */ /* 0x000f240008000600 */
[----:B----4-:R-:W-:-:S13]  /*1550*/  PLOP3.LUT P0, PT, PT, PT, UP0, 0x80, 0x0 ;  /* 0x000000000000781c */ /* 0x010fda0003f0f008 */
[----:B------:R-:W-:Y:S05]  /*1560*/  @!P0 BRA `(.L_x_18) ;  /* 0xfffffffc00f08947 */ /* 0x000fea000383ffff */
[----:B------:R-:W-:-:S13]  /*1570*/  LOP3.LUT P0, RZ, R0, 0xff, RZ, 0xc0, !PT ;  /* 0x000000ff00ff7812 */ /* 0x000fda000780c0ff */
[----:B------:R-:W-:Y:S05]  /*1580*/  @!P0 EXIT ;  /* 0x000000000000894d */ /* 0x000fea0003800000 */
[----:B------:R-:W4:Y:S01]  /*1590*/  S2UR UR6, SR_CgaCtaId ;  /* 0x00000000000679c3 */ /* 0x000f220000008800 */
[CC--:B------:R-:W-:Y:S01]  /*15a0*/  LEA.HI R0, R12.reuse, R3.reuse, RZ, 0x2 ;  /* 0x000000030c007211 */ /* 0x0c0fe200078f10ff */
[----:B------:R-:W-:Y:S01]  /*15b0*/  UIADD3 UR7, UR17, -0x1, URZ ;  /* 0xffffffff11077890 */ /* 0x000fe2000fffe03f */
[----:B------:R-:W-:Y:S01]  /*15c0*/  LEA.HI R3, R12, R3, RZ, 0x5 ;  /* 0x000000030c037211 */ /* 0x000fe200078f28ff */
[----:B------:R-:W-:Y:S01]  /*15d0*/  UMOV UR12, 0x400 ;  /* 0x00000400000c7882 */ /* 0x000fe20000000000 */
[--C-:B------:R-:W-:Y:S01]  /*15e0*/  SHF.R.S32.HI R2, RZ, 0x2, R0.reuse ;  /* 0x00000002ff027819 */ /* 0x100fe20000011400 */
[----:B------:R-:W-:Y:S01]  /*15f0*/  UISETP.LT.AND UP0, UPT, UR14, 0x1, UPT ;  /* 0x000000010e00788c */ /* 0x000fe2000bf01270 */
[----:B------:R-:W-:Y:S01]  /*1600*/  SHF.R.S32.HI R5, RZ, 0x1f, R0 ;  /* 0x0000001fff057819 */ /* 0x000fe20000011400 */
[----:B------:R-:W-:Y:S02]  /*1610*/  ULOP3.LUT UR27, UR13, 0x1, URZ, 0xfc, !UPT ;  /* 0x000000010d1b7892 */ /* 0x000fe4000f8efc3f */
[----:B------:R-:W-:Y:S01]  /*1620*/  USEL UR16, UR14, 0x1, UP0 ;  /* 0x000000010e107887 */ /* 0x000fe20008000000 */
[----:B------:R-:W-:Y:S01]  /*1630*/  LEA.HI R5, R5, R2, RZ, 0x3 ;  /* 0x0000000205057211 */ /* 0x000fe200078f18ff */
[----:B------:R-:W-:-:S02]  /*1640*/  UISETP.NE.AND UP0, UPT, UR7, URZ, UPT ;  /* 0x0000003f0700728c */ /* 0x000fc4000bf05270 */
[----:B------:R-:W-:Y:S01]  /*1650*/  USHF.L.U32 UR28, UR14, 0x1, URZ ;  /* 0x000000010e1c7899 */ /* 0x000fe2000800063f */
[----:B------:R-:W-:Y:S01]  /*1660*/  LOP3.LUT R5, R5, 0xfffffff8, RZ, 0xc0, !PT ;  /* 0xfffffff805057812 */ /* 0x000fe200078ec0ff */
[----:B------:R-:W-:Y:S02]  /*1670*/  UIADD3 UR16, -UR16, UR14, URZ ;  /* 0x0000000e10107290 */ /* 0x000fe4000fffe13f */
[----:B------:R-:W-:Y:S02]  /*1680*/  USEL UR30, URZ, 0x1, UP0 ;  /* 0x000000013f1e7887 */ /* 0x000fe40008000000 */
[----:B------:R-:W-:Y:S01]  /*1690*/  IMAD.IADD R2, R2, 0x1, -R5 ;  /* 0x0000000102027824 */ /* 0x000fe200078e0a05 */
[----:B------:R-:W-:Y:S01]  /*16a0*/  SHF.R.S32.HI R5, RZ, 0x5, R3 ;  /* 0x00000005ff057819 */ /* 0x000fe20000011403 */
[----:B----4-:R-:W-:-:S03]  /*16b0*/  ULEA UR12, UR6, UR12, 0x18 ;  /* 0x0000000c060c7291 */ /* 0x010fc6000f8ec03f */
[--C-:B------:R-:W-:Y:S01]  /*16c0*/  SHF.R.S32.HI R3, RZ, 0x1f, R2.reuse ;  /* 0x0000001fff037819 */ /* 0x100fe20000011402 */
[----:B------:R-:W-:Y:S01]  /*16d0*/  USHF.L.U32 UR6, UR7, 0x3, URZ ;  /* 0x0000000307067899 */ /* 0x000fe2000800063f */
[C-C-:B------:R-:W-:Y:S01]  /*16e0*/  IMAD R0, R5.reuse, -0x10, -R2.reuse ;  /* 0xfffffff005007824 */ /* 0x140fe200078e0a02 */
[----:B------:R-:W-:Y:S02]  /*16f0*/  UIADD3 UR29, UR12, 0x40, URZ ;  /* 0x000000400c1d7890 */ /* 0x000fe4000fffe03f */
[----:B------:R-:W-:Y:S01]  /*1700*/  ULOP3.LUT UR6, UR6, 0x8, URZ, 0xc0, !UPT ;  /* 0x0000000806067892 */ /* 0x000fe2000f8ec03f */
[----:B------:R-:W-:Y:S01]  /*1710*/  IMAD.WIDE R2, R5, 0x10, R2 ;  /* 0x0000001005027825 */ /* 0x000fe200078e0202 */
[----:B------:R-:W-:Y:S02]  /*1720*/  ULEA UR17, UR17, UR29, 0x3 ;  /* 0x0000001d11117291 */ /* 0x000fe4000f8e183f */
[----:B------:R-:W-:Y:S02]  /*1730*/  ULOP3.LUT UR31, UR6, 0x8, URZ, 0x3c, !UPT ;  /* 0x00000008061f7892 */ /* 0x000fe4000f8e3c3f */
[----:B------:R-:W-:-:S03]  /*1740*/  ULOP3.LUT UR18, UR6, 0x18, URZ, 0x3c, !UPT ;  /* 0x0000001806127892 */ /* 0x000fc6000f8e3c3f */
[----:B------:R-:W-:Y:S02]  /*1750*/  ULDC UR6, c[0x0][0x284] ;  /* 0x0000a10000067ab9 */ /* 0x000fe40000000800 */
[----:B------:R-:W-:-:S05]  /*1760*/  VIADD R0, R0, UR6 ;  /* 0x0000000600007c36 */ /* 0x000fca0008000000 */
[----:B------:R4:W-:Y:S04]  /*1770*/  STL [R1+0x94], R0 ;  /* 0x0000940001007387 */ /* 0x0009e80000100800 */
[----:B------:R4:W-:Y:S02]  /*1780*/  STL.64 [R1+0x98], R2 ;  /* 0x0000980201007387 */ /* 0x0009e40000100a00 */
.L_x_301:
[----:B----4-:R-:W-:Y:S01]  /*1790*/  IMAD.U32 R0, RZ, RZ, UR30 ;  /* 0x0000001eff007e24 */ /* 0x010fe2000f8e00ff */
[----:B0-2---:R-:W4:Y:S01]  /*17a0*/  LDC R2, c[0x0][0x28c] ;  /* 0x0000a300ff027b82 */ /* 0x005f220000000800 */
[----:B------:R-:W-:Y:S01]  /*17b0*/  UMOV UR6, URZ ;  /* 0x0000003f00067c82 */ /* 0x000fe20008000000 */
[----:B------:R-:W-:Y:S02]  /*17c0*/  UMOV UR19, UR5 ;  /* 0x0000000500137c82 */ /* 0x000fe40008000000 */
[----:B------:R-:W-:-:S04]  /*17d0*/  SHF.L.U32 R0, R0, 0x1f, RZ ;  /* 0x0000001f00007819 */ /* 0x000fc800000006ff */
[----:B------:R-:W5:Y:S01]  /*17e0*/  SYNCS.PHASECHK.TRANS64.TRYWAIT P0, [UR17+-0x8], R0 ;  /* 0xfffff800ff0075a7 */ /* 0x000f620008000151 */
[----:B----4-:R-:W-:Y:S01]  /*17f0*/  ISETP.GE.AND P1, PT, R2, 0x1, PT ;  /* 0x000000010200780c */ /* 0x010fe20003f26270 */
[----:B-----5:R-:W-:-:S12]  /*1800*/  @!P0 BRA `(.L_x_19) ;  /* 0x000000e800908947 */ /* 0x020fd80003800000 */
.L_x_322:
[----:B------:R0:W-:Y:S01]  /*1810*/  STL [R1+0x74], RZ ;  /* 0x000074ff01007387 */ /* 0x0001e20000100800 */
[----:B------:R-:W-:Y:S01]  /*1820*/  UMOV UR7, URZ ;  /* 0x0000003f00077c82 */ /* 0x000fe20008000000 */
[----:B------:R-:W-:Y:S01]  /*1830*/  UMOV UR8, URZ ;  /* 0x0000003f00087c82 */ /* 0x000fe20008000000 */
[----:B----4-:R-:W-:Y:S01]  /*1840*/  IMAD.MOV.U32 R0, RZ, RZ, RZ ;  /* 0x000000ffff007224 */ /* 0x010fe200078e00ff */
[----:B------:R4:W-:Y:S01]  /*1850*/  STL [R1+0x70], RZ ;  /* 0x000070ff01007387 */ /* 0x0009e20000100800 */
[----:B------:R-:W-:Y:S02]  /*1860*/  CS2R R2, SRZ ;  /* 0x0000000000027805 */ /* 0x000fe4000001ff00 */
[----:B---3--:R-:W-:Y:S02]  /*1870*/  CS2R R4, SRZ ;  /* 0x0000000000047805 */ /* 0x008fe4000001ff00 */
[----:B--2---:R-:W-:Y:S01]  /*1880*/  CS2R R6, SRZ ;  /* 0x0000000000067805 */ /* 0x004fe2000001ff00 */
[----:B------:R4:W-:Y:S01]  /*1890*/  STL [R1+0x6c], RZ ;  /* 0x00006cff01007387 */ /* 0x0009e20000100800 */
[----:B------:R-:W-:-:S02]  /*18a0*/  CS2R R8, SRZ ;  /* 0x0000000000087805 */ /* 0x000fc4000001ff00 */
[----:B0-----:R-:W-:Y:S02]  /*18b0*/  CS2R R10, SRZ ;  /* 0x00000000000a7805 */ /* 0x001fe4000001ff00 */
[----:B------:R-:W-:Y:S01]  /*18c0*/  CS2R R12, SRZ ;  /* 0x00000000000c7805 */ /* 0x000fe2000001ff00 */
[----:B------:R4:W-:Y:S01]  /*18d0*/  STL [R1+0x68], RZ ;  /* 0x000068ff01007387 */ /* 0x0009e20000100800 */
[----:B------:R-:W-:Y:S02]  /*18e0*/  CS2R R14, SRZ ;  /* 0x00000000000e7805 */ /* 0x000fe4000001ff00 */
[----:B-1----:R-:W-:Y:S02]  /*18f0*/  CS2R R16, SRZ ;  /* 0x0000000000107805 */ /* 0x002fe4000001ff00 */
[----:B------:R-:W-:Y:S01]  /*1900*/  CS2R R18, SRZ ;  /* 0x0000000000127805 */ /* 0x000fe2000001ff00 */
[----:B------:R4:W-:Y:S01]  /*1910*/  STL [R1+0x64], RZ ;  /* 0x000064ff01007387 */ /* 0x0009e20000100800 */
[----:B------:R-:W-:-:S02]  /*1920*/  CS2R R20, SRZ ;  /* 0x0000000000147805 */ /* 0x000fc4000001ff00 */
[----:B------:R-:W-:Y:S02]  /*1930*/  CS2R R22, SRZ ;  /* 0x0000000000167805 */ /* 0x000fe4000001ff00 */
[----:B------:R-:W-:Y:S01]  /*1940*/  CS2R R152, SRZ ;  /* 0x0000000000987805 */ /* 0x000fe2000001ff00 */
[----:B------:R4:W-:Y:S01]  /*1950*/  STL [R1+0x60], RZ ;  /* 0x000060ff01007387 */ /* 0x0009e20000100800 */
[----:B------:R-:W-:Y:S02]  /*1960*/  CS2R R154, SRZ ;  /* 0x00000000009a7805 */ /* 0x000fe4000001ff00 */
[----:B------:R-:W-:Y:S02]  /*1970*/  CS2R R156, SRZ ;  /* 0x00000000009c7805 */ /* 0x000fe4000001ff00 */
        /* <DEDUP_REMOVED lines=46> */
[----:B------:R-:W-:Y:S01]  /*1c60*/  IMAD.MOV.U32 R226, RZ, RZ, RZ ;  /* 0x000000ffffe27224 */ /* 0x000fe200078e00ff */
[----:B------:R-:W-:Y:S01]  /*1c70*/  CS2R R24, SRZ ;  /* 0x0000000000187805 */ /* 0x000fe2000001ff00 */
[----:B------:R-:W-:Y:S01]  /*1c80*/  IMAD.U32 R227, RZ, RZ, UR4 ;  /* 0x00000004ffe37e24 */ /* 0x000fe2000f8e00ff */
[----:B------:R4:W-:Y:S01]  /*1c90*/  STL [R1+0x2c], RZ ;  /* 0x00002cff01007387 */ /* 0x0009e20000100800 */
[----:B------:R-:W-:Y:S02]  /*1ca0*/  CS2R R26, SRZ ;  /* 0x00000000001a7805 */ /* 0x000fe4000001ff00 */
[----:B------:R-:W-:-:S02]  /*1cb0*/  CS2R R28, SRZ ;  /* 0x00000000001c7805 */ /* 0x000fc4000001ff00 */
[----:B------:R-:W-:Y:S01]  /*1cc0*/  CS2R R30, SRZ ;  /* 0x00000000001e7805 */ /* 0x000fe2000001ff00 */
[----:B------:R4:W-:Y:S01]  /*1cd0*/  STL [R1+0x28], RZ ;  /* 0x000028ff01007387 */ /* 0x0009e20000100800 */
[----:B------:R-:W-:Y:S02]  /*1ce0*/  CS2R R32, SRZ ;  /* 0x0000000000207805 */ /* 0x000fe4000001ff00 */
[----:B------:R-:W-:Y:S02]  /*1cf0*/  CS2R R34, SRZ ;  /* 0x0000000000227805 */ /* 0x000fe4000001ff00 */
[----:B------:R-:W-:Y:S01]  /*1d00*/  CS2R R36, SRZ ;  /* 0x0000000000247805 */ /* 0x000fe2000001ff00 */
        /* <DEDUP_REMOVED lines=36> */
[----:B------:R4:W-:Y:S01]  /*1f50*/  STL [R1], RZ ;  /* 0x000000ff01007387 */ /* 0x0009e20000100800 */
[----:B------:R-:W-:Y:S02]  /*1f60*/  CS2R R92, SRZ ;  /* 0x00000000005c7805 */ /* 0x000fe4000001ff00 */
[----:B------:R-:W-:Y:S02]  /*1f70*/  CS2R R94, SRZ ;  /* 0x00000000005e7805 */ /* 0x000fe4000001ff00 */
[----:B------:R-:W-:Y:S02]  /*1f80*/  CS2R R96, SRZ ;  /* 0x0000000000607805 */ /* 0x000fe4000001ff00 */
[----:B------:R-:W-:Y:S02]  /*1f90*/  CS2R R98, SRZ ;  /* 0x0000000000627805 */ /* 0x000fe4000001ff00 */
[----:B------:R-:W-:-:S02]  /*1fa0*/  CS2R R100, SRZ ;  /* 0x0000000000647805 */ /* 0x000fc4000001ff00 */
[----:B------:R-:W-:Y:S02]  /*1fb0*/  CS2R R102, SRZ ;  /* 0x0000000000667805 */ /* 0x000fe4000001ff00 */
        /* <DEDUP_REMOVED lines=23> */
[----:B------:R-:W-:Y:S01]  /*2130*/  CS2R R150, SRZ ;  /* 0x0000000000967805 */ /* 0x000fe2000001ff00 */
[----:B----4-:R-:W-:Y:S06]  /*2140*/  @!P1 BRA `(.L_x_20) ;  /* 0x0000001000749947 */ /* 0x010fec0003800000 */
[----:B------:R-:W-:-:S06]  /*2150*/  UISETP.NE.AND UP0, UPT, UR27, 0x3, UPT ;  /* 0x000000031b00788c */ /* 0x000fcc000bf05270 */
[----:B------:R-:W-:-:S13]  /*2160*/  PLOP3.LUT P1, PT, PT, PT, UP0, 0x80, 0x0 ;  /* 0x000000000000781c */ /* 0x000fda0003f2f008 */
[----:B------:R-:W-:Y:S05]  /*2170*/  @!P1 BRA `(.L_x_21) ;  /* 0x0000000000049947 */ /* 0x000fea0003800000 */
[----:B------:R-:W-:Y:S01]  /*2180*/  BPT.TRAP 0x1 ;  /* 0x000000040000795c */ /* 0x000fe20000300000 */
.L_x_21:
[----:B------:R-:W-:Y:S01]  /*2190*/  ULEA UR6, UR5, UR12, 0x3 ;  /* 0x0000000c05067291 */ /* 0x000fe2000f8e183f */
[----:B------:R-:W-:-:S05]  /*21a0*/  IMAD.U32 R0, RZ, RZ, UR4 ;  /* 0x00000004ff007e24 */ /* 0x000fca000f8e00ff */
[----:B------:R-:W-:-:S04]  /*21b0*/  SHF.L.U32 R0, R0, 0x1f, RZ ;  /* 0x0000001f00007819 */ /* 0x000fc800000006ff */
[----:B------:R0:W1:Y:S01]  /*21c0*/  SYNCS.PHASECHK.TRANS64.TRYWAIT P0, [UR6], R0 ;  /* 0x00000000ff0075a7 */ /* 0x0000620008000146 */
[----:B------:R-:W-:Y:S05]  /*21d0*/  @!P1 BRA `(.L_x_22) ;  /* 0x0000000000049947 */ /* 0x000fea0003800000 */
[----:B------:R-:W-:Y:S01]  /*21e0*/  BPT.TRAP 0x1 ;  /* 0x000000040000795c */ /* 0x000fe20000300000 */
.L_x_22:
[----:B-1----:R-:W-:Y:S05]  /*21f0*/  @P0 BRA `(.L_x_23) ;  /* 0x0000000000080947 */ /* 0x002fea0003800000 */
[----:B------:R-:W1:Y:S02]  /*2200*/  SYNCS.PHASECHK.TRANS64.TRYWAIT P0, [UR6], R0 ;  /* 0x00000000ff0075a7 */ /* 0x000e640008000146 */
[----:B-1----:R-:W-:Y:S05]  /*2210*/  @!P0 BRA `(.L_x_24) ;  /* 0x000000e000248947 */ /* 0x002fea0003800000 */
.L_x_23:
[----:B------:R-:W-:Y:S01]  /*2220*/  UIADD3 UR6, UR12, 0x100, URZ ;  /* 0x000001000c067890 */ /* 0x000fe2000fffe03f */
[----:B------:R-:W-:Y:S01]  /*2230*/  WARPGROUP.ARRIVE ;  /* 0x00000000000079c5 */ /* 0x000fe20000000000 */
[----:B------:R-:W-:Y:S01]  /*2240*/  UIADD3 UR7, UR12, 0x3100, URZ ;  /* 0x000031000c077890 */ /* 0x000fe2000fffe03f */
[----:B------:R2:W-:Y:S01]  /*2250*/  STL [R1+0x74], RZ ;  /* 0x000074ff01007387 */ /* 0x0005e20000100800 */
[----:B------:R-:W-:Y:S01]  /*2260*/  USHF.R.U32.HI UR6, URZ, 0x4, UR6 ;  /* 0x000000043f067899 */ /* 0x000fe20008011606 */
[----:B01----:R-:W-:Y:S01]  /*2270*/  IMAD.MOV.U32 R0, RZ, RZ, RZ ;  /* 0x000000ffff007224 */ /* 0x003fe200078e00ff */
[----:B------:R-:W-:Y:S01]  /*2280*/  USHF.R.U32.HI UR7, URZ, 0x4, UR7 ;  /* 0x000000043f077899 */ /* 0x000fe20008011607 */
[----:B------:R2:W-:Y:S01]  /*2290*/  STL [R1+0x70], RZ ;  /* 0x000070ff01007387 */ /* 0x0005e20000100800 */
[----:B------:R-:W-:Y:S01]  /*22a0*/  ULOP3.LUT UR6, UR6, 0x3fff, URZ, 0xc0, !UPT ;  /* 0x00003fff06067892 */ /* 0x000fe2000f8ec03f */
[----:B------:R-:W-:Y:S01]  /*22b0*/  CS2R R2, SRZ ;  /* 0x0000000000027805 */ /* 0x000fe2000001ff00 */
[----:B------:R-:W-:Y:S01]  /*22c0*/  ULOP3.LUT UR7, UR7, 0x3fff, URZ, 0xc0, !UPT ;  /* 0x00003fff07077892 */ /* 0x000fe2000f8ec03f */
[----:B------:R2:W-:Y:S01]  /*22d0*/  STL [R1+0x6c], RZ ;  /* 0x00006cff01007387 */ /* 0x0005e20000100800 */
[----:B------:R-:W-:Y:S01]  /*22e0*/  ULOP3.LUT UR6, UR6, 0x10000, URZ, 0xfc, !UPT ;  /* 0x0001000006067892 */ /* 0x000fe2000f8efc3f */
[----:B------:R-:W-:Y:S01]  /*22f0*/  CS2R R4, SRZ ;  /* 0x0000000000047805 */ /* 0x000fe2000001ff00 */
[----:B------:R-:W-:Y:S01]  /*2300*/  ULOP3.LUT UR7, UR7, 0x10000, URZ, 0xfc, !UPT ;  /* 0x0001000007077892 */ /* 0x000fe2000f8efc3f */
[----:B------:R2:W-:Y:S01]  /*2310*/  STL [R1+0x68], RZ ;  /* 0x000068ff01007387 */ /* 0x0005e20000100800 */
[----:B------:R-:W-:Y:S01]  /*2320*/  ULEA UR8, UR5, UR6, 0x8 ;  /* 0x0000000605087291 */ /* 0x000fe2000f8e403f */
[----:B------:R-:W-:Y:S01]  /*2330*/  CS2R R6, SRZ ;  /* 0x0000000000067805 */ /* 0x000fe2000001ff00 */
[----:B------:R-:W-:Y:S01]  /*2340*/  ULEA UR10, UR5, UR7, 0xa ;  /* 0x00000007050a7291 */ /* 0x000fe2000f8e503f */
[----:B------:R2:W-:Y:S01]  /*2350*/  STL [R1+0x64], RZ ;  /* 0x000064ff01007387 */ /* 0x0005e20000100800 */
[----:B------:R-:W-:Y:S01]  /*2360*/  UMOV UR9, 0x80000020 ;  /* 0x8000002000097882 */ /* 0x000fe20000000000 */
[----:B------:R-:W-:Y:S01]  /*2370*/  UMOV UR11, 0x80000020 ;  /* 0x80000020000b7882 */ /* 0x000fe20000000000 */
[----:B------:R-:W-:Y:S01]  /*2380*/  ULDC UR7, c[0x0][0x50c] ;  /* 0x0001430000077ab9 */ /* 0x000fe20000000800 */
[----:B------:R2:W-:Y:S01]  /*2390*/  STL [R1+0x60], RZ ;  /* 0x000060ff01007387 */ /* 0x0005e20000100800 */
[----:B------:R-:W-:Y:S01]  /*23a0*/  UISETP.NE.AND UP0, UPT, UR7, 0x2, UPT ;  /* 0x000000020700788c */ /* 0x000fe2000bf05270 */
[----:B------:R-:W-:Y:S01]  /*23b0*/  CS2R R8, SRZ ;  /* 0x0000000000087805 */ /* 0x000fe2000001ff00 */
[----:B------:R-:W-:Y:S01]  /*23c0*/  UMOV UR6, 0x2 ;  /* 0x0000000200067882 */ /* 0x000fe20000000000 */
[----:B------:R-:W-:Y:S01]  /*23d0*/  QGMMA.64x256x32.F32.E5M2.E5M2 R24, gdesc[UR8], RZ, !UPT ;  /* 0x03e00000081879f3 */ /* 0x000fe2000c7038ff */
[----:B------:R2:W-:Y:S01]  /*23e0*/  STL [R1+0x5c], RZ ;  /* 0x00005cff01007387 */ /* 0x0005e20000100800 */
[----:B------:R-:W-:Y:S01]  /*23f0*/  USEL UR7, URZ, 0x1, UP0 ;  /* 0x000000013f077887 */ /* 0x000fe20008000000 */
[----:B------:R-:W-:Y:S01]  /*2400*/  CS2R R10, SRZ ;  /* 0x00000000000a7805 */ /* 0x000fe2000001ff00 */
[----:B------:R-:W-:Y:S01]  /*2410*/  UIADD3 UR8, UR8, 0x2, URZ ;  /* 0x0000000208087890 */ /* 0x000fe2000fffe03f */
[----:B------:R2:W-:Y:S01]  /*2420*/  STL [R1+0x58], RZ ;  /* 0x000058ff01007387 */ /* 0x0005e20000100800 */
[----:B------:R-:W-:Y:S01]  /*2430*/  UIADD3 UR10, UR10, 0x2, URZ ;  /* 0x000000020a0a7890 */ /* 0x000fe2000fffe03f */
[----:B------:R-:W-:-:S02]  /*2440*/  CS2R R12, SRZ ;  /* 0x00000000000c7805 */ /* 0x000fc4000001ff00 */
[----:B------:R-:W-:Y:S01]  /*2450*/  ISETP.NE.AND P0, PT, RZ, UR7, PT ;  /* 0x00000007ff007c0c */ /* 0x000fe2000bf05270 */
[----:B------:R2:W-:Y:S01]  /*2460*/  STL [R1+0x54], RZ ;  /* 0x000054ff01007387 */ /* 0x0005e20000100800 */
[----:B------:R-:W-:Y:S01]  /*2470*/  UMOV UR9, 0x80000020 ;  /* 0x8000002000097882 */ /* 0x000fe20000000000 */
[----:B------:R-:W-:Y:S01]  /*2480*/  UMOV UR11, 0x80000020 ;  /* 0x80000020000b7882 */ /* 0x000fe20000000000 */
        /* <DEDUP_REMOVED lines=55> */
[----:B------:R-:W-:Y:S01]  /*2800*/  CS2R R224, SRZ ;  /* 0x0000000000e07805 */ /* 0x000fe2000001ff00 */
[----:B------:R-:W-:Y:S01]  /*2810*/  IMAD.MOV.U32 R226, RZ, RZ, RZ ;  /* 0x000000ffffe27224 */ /* 0x000fe200078e00ff */
[----:B------:R2:W-:Y:S04]  /*2820*/  STL [R1+0x18], RZ ;  /* 0x000018ff01007387 */ /* 0x0005e80000100800 */
[----:B------:R2:W-:Y:S04]  /*2830*/  STL [R1+0x14], RZ ;  /* 0x000014ff01007387 */ /* 0x0005e80000100800 */
[----:B------:R2:W-:Y:S04]  /*2840*/  STL [R1+0x10], RZ ;  /* 0x000010ff01007387 */ /* 0x0005e80000100800 */
[----:B------:R2:W-:Y:S04]  /*2850*/  STL [R1+0xc], RZ ;  /* 0x00000cff01007387 */ /* 0x0005e80000100800 */
[----:B------:R2:W-:Y:S04]  /*2860*/  STL [R1+0x8], RZ ;  /* 0x000008ff01007387 */ /* 0x0005e80000100800 */
[----:B------:R2:W-:Y:S04]  /*2870*/  STL [R1+0x4], RZ ;  /* 0x000004ff01007387 */ /* 0x0005e80000100800 */
[----:B------:R2:W-:Y:S01]  /*2880*/  STL [R1], RZ ;  /* 0x000000ff01007387 */ /* 0x0005e20000100800 */
[----:B------:R-:W-:Y:S01]  /*2890*/  QGMMA.64x256x32.F32.E5M2.E5M2 R24, gdesc[UR8], R24, gsb0 ;  /* 0x03e00000081879f3 */ /* 0x000fe20008003818 */
[----:B------:R-:W-:Y:S05]  /*28a0*/  @!P0 BRA `(.L_x_25) ;  /* 0x0000000800808947 */ /* 0x000fea0003800000 */
[----:B------:R-:W-:Y:S02]  /*28b0*/  WARPGROUP.DEPBAR.LE gsb0, 0x0 ;  /* 0x00008000000079c5 */ /* 0x000fe40000010000 */
[----:B------:R-:W-:-:S01]  /*28c0*/  FADD R227, RZ, R122 ;  /* 0x0000007affe37221 */ /* 0x000fc20000000000 */
[----:B------:R-:W-:Y:S01]  /*28d0*/  FADD R226, RZ, R24 ;  /* 0x00000018ffe27221 */ /* 0x000fe20000000000 */
[----:B------:R-:W-:-:S01]  /*28e0*/  FADD R225, RZ, R25 ;  /* 0x00000019ffe17221 */ /* 0x000fc20000000000 */
[----:B------:R-:W-:Y:S01]  /*28f0*/  FADD R224, RZ, R26 ;  /* 0x0000001affe07221 */ /* 0x000fe20000000000 */
[----:B------:R-:W-:-:S01]  /*2900*/  FADD R223, RZ, R27 ;  /* 0x0000001bffdf7221 */ /* 0x000fc20000000000 */
[----:B------:R0:W-:Y:S01]  /*2910*/  STL [R1], R227 ;  /* 0x000000e301007387 */ /* 0x0001e20000100800 */
[----:B------:R-:W-:-:S01]  /*2920*/  FADD R222, RZ, R28 ;  /* 0x0000001cffde7221 */ /* 0x000fc20000000000 */
[----:B------:R-:W-:Y:S01]  /*2930*/  FADD R221, RZ, R29 ;  /* 0x0000001dffdd7221 */ /* 0x000fe20000000000 */
[----:B------:R-:W-:-:S01]  /*2940*/  FADD R220, RZ, R30 ;  /* 0x0000001effdc7221 */ /* 0x000fc20000000000 */
[----:B------:R-:W-:Y:S01]  /*2950*/  FADD R219, RZ, R31 ;  /* 0x0000001fffdb7221 */ /* 0x000fe20000000000 */
[----:B------:R-:W-:-:S01]  /*2960*/  FADD R218, RZ, R32 ;  /* 0x00000020ffda7221 */ /* 0x000fc20000000000 */
[----:B------:R-:W-:Y:S01]  /*2970*/  FADD R217, RZ, R33 ;  /* 0x00000021ffd97221 */ /* 0x000fe20000000000 */
[----:B------:R-:W-:-:S01]  /*2980*/  FADD R216, RZ, R34 ;  /* 0x00000022ffd87221 */ /* 0x000fc20000000000 */
[----:B------:R-:W-:Y:S01]  /*2990*/  FADD R215, RZ, R35 ;  /* 0x00000023ffd77221 */ /* 0x000fe20000000000 */
[----:B------:R-:W-:-:S01]  /*29a0*/  FADD R214, RZ, R36 ;  /* 0x00000024ffd67221 */ /* 0x000fc20000000000 */
[----:B0-----:R-:W-:Y:S01]  /*29b0*/  FADD R227, RZ, R123 ;  /* 0x0000007bffe37221 */ /* 0x001fe20000000000 */
[----:B------:R-:W-:-:S01]  /*29c0*/  FADD R213, RZ, R37 ;  /* 0x00000025ffd57221 */ /* 0x000fc20000000000 */
[----:B------:R-:W-:Y:S01]  /*29d0*/  FADD R212, RZ, R38 ;  /* 0x00000026ffd47221 */ /* 0x000fe20000000000 */
[----:B------:R-:W-:-:S01]  /*29e0*/  FADD R211, RZ, R39 ;  /* 0x00000027ffd37221 */ /* 0x000fc20000000000 */
[----:B------:R-:W-:Y:S01]  /*29f0*/  FADD R210, RZ, R40 ;  /* 0x00000028ffd27221 */ /* 0x000fe20000000000 */
[----:B------:R0:W-:Y:S01]  /*2a00*/  STL [R1+0x4], R227 ;  /* 0x000004e301007387 */ /* 0x0001e20000100800 */
        /* <DEDUP_REMOVED lines=93> */
[----:B------:R-:W-:Y:S01]  /*2fe0*/  UMOV UR6, URZ ;  /* 0x0000003f00067c82 */ /* 0x000fe20008000000 */
[----:B0-----:R-:W-:-:S05]  /*2ff0*/  FADD R227, RZ, R130 ;  /* 0x00000082ffe37221 */ /* 0x001fca0000000000 */
[----:B------:R0:W-:Y:S02]  /*3000*/  STL [R1+0x20], R227 ;  /* 0x000020e301007387 */ /* 0x0001e40000100800 */
        /* <DEDUP_REMOVED lines=42> */
.L_x_25:
[----:B------:R-:W-:-:S04]  /*32b0*/  UIADD3 UR19, UR5, 0x1, URZ ;  /* 0x0000000105137890 */ /* 0x000fc8000fffe03f */
[----:B------:R-:W-:-:S04]  /*32c0*/  UISETP.NE.AND UP0, UPT, UR19, 0x3, UPT ;  /* 0x000000031300788c */ /* 0x000fc8000bf05270 */
[----:B------:R-:W-:Y:S02]  /*32d0*/  USEL UR8, URZ, 0x1, UP0 ;  /* 0x000000013f087887 */ /* 0x000fe40008000000 */
[----:B------:R-:W-:Y:S02]  /*32e0*/  USEL UR19, UR19, URZ, UP0 ;  /* 0x0000003f13137287 */ /* 0x000fe40008000000 */
[----:B------:R-:W-:-:S06]  /*32f0*/  ULOP3.LUT UR8, UR4, UR8, URZ, 0x3c, !UPT ;  /* 0x0000000804087292 */ /* 0x000fcc000f8e3c3f */
[----:B0-----:R-:W-:Y:S01]  /*3300*/  IMAD.U32 R227, RZ, RZ, UR8 ;  /* 0x00000008ffe37e24 */ /* 0x001fe2000f8e00ff */
[----:B------:R-:W-:-:S06]  /*3310*/  UMOV UR8, 0x1 ;  /* 0x0000000100087882 */ /* 0x000fcc0000000000 */
.L_x_20:
[----:B------:R-:W-:-:S06]  /*3320*/  UISETP.GE.AND UP0, UPT, UR16, 0x1, UPT ;  /* 0x000000011000788c */ /* 0x000fcc000bf06270 */
[----:B------:R-:W-:-:S13]  /*3330*/  PLOP3.LUT P0, PT, PT, PT, UP0, 0x80, 0x0 ;  /* 0x000000000000781c */ /* 0x000fda0003f0f008 */
[----:B------:R-:W-:Y:S05]  /*3340*/  @!P0 BRA `(.L_x_26) ;  /* 0x0000001000a48947 */ /* 0x000fea0003800000 */
[----:B------:R-:W-:Y:S01]  /*3350*/  IMAD.U32 R228, RZ, RZ, UR16 ;  /* 0x00000010ffe47e24 */ /* 0x000fe2000f8e00ff */
[----:B------:R-:W-:Y:S01]  /*3360*/  UMOV UR26, UR5 ;  /* 0x00000005001a7c82 */ /* 0x000fe20008000000 */
[----:B------:R-:W-:-:S05]  /*3370*/  ULDC UR32, c[0x0][0x50c] ;  /* 0x0001430000207ab9 */ /* 0x000fca0000000800 */
.L_x_34:
[----:B------:R-:W-:-:S06]  /*3380*/  UISETP.NE.AND UP0, UPT, UR27, 0x3, UPT ;  /* 0x000000031b00788c */ /* 0x000fcc000bf05270 */
[----:B------:R-:W-:-:S13]  /*3390*/  PLOP3.LUT P1, PT, PT, PT, UP0, 0x80, 0x0 ;  /* 0x000000000000781c */ /* 0x000fda0003f2f008 */
[----:B-1---5:R-:W-:Y:S05]  /*33a0*/  @!P1 BRA `(.L_x_27) ;  /* 0x0000000000049947 */ /* 0x022fea0003800000 */
[----:B------:R-:W-:Y:S01]  /*33b0*/  BPT.TRAP 0x1 ;  /* 0x000000040000795c */ /* 0x000fe20000300000 */
.L_x_27:
[----:B------:R-:W-:Y:S01]  /*33c0*/  ULEA UR9, UR19, UR12, 0x3 ;  /* 0x0000000c13097291 */ /* 0x000fe2000f8e183f */
[----:B------:R-:W-:-:S08]  /*33d0*/  SHF.L.U32 R229, R227, 0x1f, RZ ;  /* 0x0000001fe3e57819 */ /* 0x000fd000000006ff */
[----:B------:R0:W1:Y:S01]  /*33e0*/  SYNCS.PHASECHK.TRANS64.TRYWAIT P0, [UR9], R229 ;  /* 0x000000e5ff0075a7 */ /* 0x0000620008000149 */
[----:B------:R-:W-:Y:S05]  /*33f0*/  @!P1 BRA `(.L_x_28) ;  /* 0x0000000000049947 */ /* 0x000fea0003800000 */
[----:B------:R-:W-:Y:S01]  /*3400*/  BPT.TRAP 0x1 ;  /* 0x000000040000795c */ /* 0x000fe20000300000 */
.L_x_28:
[----:B-1----:R-:W-:Y:S05]  /*3410*/  @P0 BRA `(.L_x_29) ;  /* 0x0000000000080947 */ /* 0x002fea0003800000 */
[----:B------:R-:W1:Y:S02]  /*3420*/  SYNCS.PHASECHK.TRANS64.TRYWAIT P0, [UR9], R229 ;  /* 0x000000e5ff0075a7 */ /* 0x000e640008000149 */
[----:B-1----:R-:W-:Y:S05]  /*3430*/  @!P0 BRA `(.L_x_30) ;  /* 0x000000cc00b48947 */ /* 0x002fea0003800000 */
.L_x_29:
[----:B------:R-:W-:Y:S01]  /*3440*/  UIADD3 UR9, UR12, 0x100, URZ ;  /* 0x000001000c097890 */ /* 0x000fe2000fffe03f */
[----:B------:R-:W-:Y:S01]  /*3450*/  WARPGROUP.ARRIVE ;  /* 0x00000000000079c5 */ /* 0x000fe20000000000 */
[----:B------:R-:W-:Y:S02]  /*3460*/  UIADD3 UR10, UR12, 0x3100, URZ ;  /* 0x000031000c0a7890 */ /* 0x000fe4000fffe03f */
[----:B------:R-:W-:Y:S02]  /*3470*/  UISETP.NE.AND UP0, UPT, UR7, URZ, UPT ;  /* 0x0000003f0700728c */ /* 0x000fe4000bf05270 */
[----:B------:R-:W-:Y:S02]  /*3480*/  USHF.R.U32.HI UR9, URZ, 0x4, UR9 ;  /* 0x000000043f097899 */ /* 0x000fe40008011609 */
[----:B------:R-:W-:Y:S02]  /*3490*/  USHF.R.U32.HI UR10, URZ, 0x4, UR10 ;  /* 0x000000043f0a7899 */ /* 0x000fe4000801160a */
[----:B------:R-:W-:-:S02]  /*34a0*/  USEL UR8, UR8, URZ, !UP0 ;  /* 0x0000003f08087287 */ /* 0x000fc4000c000000 */
[----:B------:R-:W-:Y:S02]  /*34b0*/  ULOP3.LUT UR9, UR9, 0x3fff, URZ, 0xc0, !UPT ;  /* 0x00003fff09097892 */ /* 0x000fe4000f8ec03f */
[----:B------:R-:W-:Y:S02]  /*34c0*/  ULOP3.LUT UR10, UR10, 0x3fff, URZ, 0xc0, !UPT ;  /* 0x00003fff0a0a7892 */ /* 0x000fe4000f8ec03f */
[----:B------:R-:W-:Y:S02]  /*34d0*/  UISETP.NE.U32.AND UP0, UPT, UR8, URZ, UPT ;  /* 0x0000003f0800728c */ /* 0x000fe4000bf05070 */
[----:B------:R-:W-:Y:S02]  /*34e0*/  ULOP3.LUT UR8, UR9, 0x10000, URZ, 0xfc, !UPT ;  /* 0x0001000009087892 */ /* 0x000fe4000f8efc3f */
[----:B------:R-:W-:Y:S02]  /*34f0*/  ULOP3.LUT UR10, UR10, 0x10000, URZ, 0xfc, !UPT ;  /* 0x000100000a0a7892 */ /* 0x000fe4000f8efc3f */
[----:B------:R-:W-:-:S02]  /*3500*/  ULEA UR8, UR19, UR8, 0x8 ;  /* 0x0000000813087291 */ /* 0x000fc4000f8e403f */
[----:B------:R-:W-:Y:S01]  /*3510*/  ULEA UR10, UR19, UR10, 0xa ;  /* 0x0000000a130a7291 */ /* 0x000fe2000f8e503f */
[----:B------:R-:W-:Y:S01]  /*3520*/  UMOV UR9, 0x80000020 ;  /* 0x8000002000097882 */ /* 0x000fe20000000000 */
[----:B------:R-:W-:Y:S01]  /*3530*/  UMOV UR11, 0x80000020 ;  /* 0x80000020000b7882 */ /* 0x000fe20000000000 */
[----:B------:R-:W-:-:S06]  /*3540*/  UIADD3 UR6, UR6, 0x2, URZ ;  /* 0x0000000206067890 */ /* 0x000fcc000fffe03f */
[----:B------:R-:W-:Y:S01]  /*3550*/  QGMMA.64x256x32.F32.E5M2.E5M2 R24, gdesc[UR8], R24, UP0 ;  /* 0x03e00000081879f3 */ /* 0x000fe2000bf03818 */
[----:B------:R-:W-:Y:S02]  /*3560*/  UIADD3 UR8, UR8, 0x2, URZ ;  /* 0x0000000208087890 */ /* 0x000fe4000fffe03f */
[----:B------:R-:W-:Y:S01]  /*3570*/  UIADD3 UR10, UR10, 0x2, URZ ;  /* 0x000000020a0a7890 */ /* 0x000fe2000fffe03f */
[----:B------:R-:W-:Y:S01]  /*3580*/  UMOV UR9, 0x80000020 ;  /* 0x8000002000097882 */ /* 0x000fe20000000000 */
[----:B------:R-:W-:Y:S01]  /*3590*/  UMOV UR11, 0x80000020 ;  /* 0x80000020000b7882 */ /* 0x000fe20000000000 */
[----:B------:R-:W-:-:S04]  /*35a0*/  UISETP.NE.AND UP0, UPT, UR6, UR32, UPT ;  /* 0x000000200600728c */ /* 0x000fc8000bf05270 */
[----:B------:R-:W-:-:S06]  /*35b0*/  USEL UR7, URZ, 0x1, UP0 ;  /* 0x000000013f077887 */ /* 0x000fcc0008000000 */
[----:B------:R-:W-:-:S12]  /*35c0*/  ISETP.NE.AND P0, PT, RZ, UR7, PT ;  /* 0x00000007ff007c0c */ /* 0x000fd8000bf05270 */
[----:B------:R-:W-:Y:S03]  /*35d0*/  QGMMA.64x256x32.F32.E5M2.E5M2 R24, gdesc[UR8], R24, gsb0 ;  /* 0x03e00000081879f3 */ /* 0x000fe60008003818 */
[----:B------:R-:W-:Y:S02]  /*35e0*/  WARPGROUP.DEPBAR.LE gsb0, 0x1 ;  /* 0x00008000000079c5 */ /* 0x000fe40000010100 */
[----:B------:R-:W-:Y:S05]  /*35f0*/  @!P0 BRA `(.L_x_31) ;  /* 0x0000000c00808947 */ /* 0x000fea0003800000 */
[----:B------:R-:W-:Y:S02]  /*3600*/  WARPGROUP.DEPBAR.LE gsb0, 0x0 ;  /* 0x00008000000079c5 */ /* 0x000fe40000010000 */
[----:B------:R-:W-:-:S01]  /*3610*/  FADD R226, R24, R226 ;  /* 0x000000e218e27221 */ /* 0x000fc20000000000 */
[----:B------:R-:W-:Y:S01]  /*3620*/  FADD R225, R25, R225 ;  /* 0x000000e119e17221 */ /* 0x000fe20000000000 */
[----:B------:R1:W-:Y:S01]  /*3630*/  STL [R1+0xa4], R227 ;  /* 0x0000a4e301007387 */ /* 0x0003e20000100800 */
[----:B------:R-:W-:-:S01]  /*3640*/  FADD R224, R26, R224 ;  /* 0x000000e01ae07221 */ /* 0x000fc20000000000 */
[----:B------:R-:W-:Y:S01]  /*3650*/  FADD R223, R27, R223 ;  /* 0x000000df1bdf7221 */ /* 0x000fe20000000000 */
[----:B------:R-:W-:-:S01]  /*3660*/  FADD R222, R28, R222 ;  /* 0x000000de1cde7221 */ /* 0x000fc20000000000 */
[----:B------:R-:W-:Y:S01]  /*3670*/  FADD R221, R29, R221 ;  /* 0x000000dd1ddd7221 */ /* 0x000fe20000000000 */
[----:B-1----:R-:W3:Y:S04]  /*3680*/  LDL.LU R227, [R1+0x30] ;  /* 0x0000300001e37983 */ /* 0x002ee80000300800 */
[----:B------:R1:W-:Y:S01]  /*3690*/  STL [R1+0xa8], R226 ;  /* 0x0000a8e201007387 */ /* 0x0003e20000100800 */
[----:B------:R-:W-:-:S01]  /*36a0*/  FADD R220, R30, R220 ;  /* 0x000000dc1edc7221 */ /* 0x000fc20000000000 */
[----:B------:R-:W-:-:S02]  /*36b0*/  FADD R219, R31, R219 ;  /* 0x000000db1fdb7221 */ /* 0x000fc40000000000 */
[----:B-1----:R-:W4:Y:S04]  /*36c0*/  LDL.LU R226, [R1+0x2c] ;  /* 0x00002c0001e27983 */ /* 0x002f280000300800 */
[----:B------:R1:W-:Y:S01]  /*36d0*/  STL [R1+0xac], R225 ;  /* 0x0000ace101007387 */ /* 0x0003e20000100800 */
[----:B------:R-:W-:-:S03]  /*36e0*/  FADD R218, R32, R218 ;  /* 0x000000da20da7221 */ /* 0x000fc60000000000 */
[----:B-1----:R-:W2:Y:S04]  /*36f0*/  LDL.LU R225, [R1+0x28] ;  /* 0x0000280001e17983 */ /* 0x002ea80000300800 */
        /* <DEDUP_REMOVED lines=9> */
[----:B------:R1:W-:Y:S04]  /*3790*/  STL [R1+0xbc], R221 ;  /* 0x0000bcdd01007387 */ /* 0x0003e80000100800 */
        /* <DEDUP_REMOVED lines=12> */
[----:B-1----:R-:W2:Y:S01]  /*3860*/  LDL.LU R215, [R1] ;  /* 0x0000000001d77983 */ /* 0x002ea20000300800 */
[----:B------:R-:W-:-:S01]  /*3870*/  FADD R214, R36, R214 ;  /* 0x000000d624d67221 */ /* 0x000fc20000000000 */
[----:B------:R-:W-:Y:S01]  /*3880*/  FADD R213, R37, R213 ;  /* 0x000000d525d57221 */ /* 0x000fe20000000000 */
[----:B------:R-:W-:-:S01]  /*3890*/  FADD R212, R38, R212 ;  /* 0x000000d426d47221 */ /* 0x000fc20000000000 */
[----:B------:R-:W-:Y:S01]  /*38a0*/  FADD R211, R39, R211 ;  /* 0x000000d327d37221 */ /* 0x000fe20000000000 */
[----:B------:R-:W-:-:S01]  /*38b0*/  FADD R210, R40, R210 ;  /* 0x000000d228d27221 */ /* 0x000fc20000000000 */
[----:B------:R-:W-:Y:S01]  /*38c0*/  STL [R1+0xd8], R214 ;  /* 0x0000d8d601007387 */ /* 0x000fe20000100800 */
        /* <DEDUP_REMOVED lines=11> */
[----:B------:R1:W-:Y:S01]  /*3980*/  STL [R1+0xe4], R211 ;  /* 0x0000e4d301007387 */ /* 0x0003e20000100800 */
[----:B------:R-:W-:-:S01]  /*3990*/  FADD R200, R50, R200 ;  /* 0x000000c832c87221 */ /* 0x000fc20000000000 */
[----:B------:R-:W-:Y:S01]  /*39a0*/  FADD R199, R51, R199 ;  /* 0x000000c733c77221 */ /* 0x000fe20000000000 */
        /* <DEDUP_REMOVED lines=69> */
[----:B-----5:R-:W-:Y:S01]  /*3e00*/  FADD R0, R121, R0 ;  /* 0x0000000079007221 */ /* 0x020fe20000000000 */
[----:B---3--:R-:W-:-:S01]  /*3e10*/  FADD R227, R134, R227 ;  /* 0x000000e386e37221 */ /* 0x008fc20000000000 */
[----:B----4-:R-:W-:Y:S01]  /*3e20*/  FADD R226, R133, R226 ;  /* 0x000000e285e27221 */ /* 0x010fe20000000000 */
[----:B--2---:R-:W-:-:S01]  /*3e30*/  FADD R225, R132, R225 ;  /* 0x000000e184e17221 */ /* 0x004fc20000000000 */
        /* <DEDUP_REMOVED lines=9> */
[----:B------:R-:W-:-:S05]  /*3ed0*/  FADD R215, R122, R215 ;  /* 0x000000d77ad77221 */ /* 0x000fca0000000000 */
[----:B------:R2:W-:Y:S04]  /*3ee0*/  STL [R1], R215 ;  /* 0x000000d701007387 */ /* 0x0005e80000100800 */
[----:B------:R3:W-:Y:S04]  /*3ef0*/  STL [R1+0x4], R216 ;  /* 0x000004d801007387 */ /* 0x0007e80000100800 */
        /* <DEDUP_REMOVED lines=8> */
[----:B-1----:R-:W4:Y:S04]  /*3f80*/  LDL.LU R211, [R1+0x34] ;  /* 0x0000340001d37983 */ /* 0x002f280000300800 */
[----:B------:R1:W-:Y:S04]  /*3f90*/  STL [R1+0x28], R225 ;  /* 0x000028e101007387 */ /* 0x0003e80000100800 */
[----:B------:R-:W4:Y:S04]  /*3fa0*/  LDL.LU R212, [R1+0x38] ;  /* 0x0000380001d47983 */ /* 0x000f280000300800 */
[----:B------:R1:W-:Y:S04]  /*3fb0*/  STL [R1+0x2c], R226 ;  /* 0x00002ce201007387 */ /* 0x0003e80000100800 */
[----:B------:R-:W4:Y:S04]  /*3fc0*/  LDL.LU R213, [R1+0x3c] ;  /* 0x00003c0001d57983 */ /* 0x000f280000300800 */
[----:B------:R1:W-:Y:S04]  /*3fd0*/  STL [R1+0x30], R227 ;  /* 0x000030e301007387 */ /* 0x0003e80000100800 */
[----:B------:R-:W4:Y:S04]  /*3fe0*/  LDL.LU R214, [R1+0x40] ;  /* 0x0000400001d67983 */ /* 0x000f280000300800 */
[----:B--2---:R-:W2:Y:S04]  /*3ff0*/  LDL.LU R215, [R1+0x44] ;  /* 0x0000440001d77983 */ /* 0x004ea80000300800 */
[----:B---3--:R-:W3:Y:S04]  /*4000*/  LDL.LU R216, [R1+0x48] ;  /* 0x0000480001d87983 */ /* 0x008ee80000300800 */
[----:B----4-:R-:W4:Y:S04]  /*4010*/  LDL.LU R217, [R1+0x4c] ;  /* 0x00004c0001d97983 */ /* 0x010f280000300800 */
[----:B0-----:R-:W4:Y:S04]  /*4020*/  LDL.LU R218, [R1+0x50] ;  /* 0x0000500001da7983 */ /* 0x001f280000300800 */
[----:B------:R-:W4:Y:S04]  /*4030*/  LDL.LU R219, [R1+0x54] ;  /* 0x0000540001db7983 */ /* 0x000f280000300800 */
[----:B------:R-:W4:Y:S04]  /*4040*/  LDL.LU R220, [R1+0x58] ;  /* 0x0000580001dc7983 */ /* 0x000f280000300800 */
[----:B------:R-:W4:Y:S04]  /*4050*/  LDL.LU R221, [R1+0x5c] ;  /* 0x00005c0001dd7983 */ /* 0x000f280000300800 */
[----:B------:R-:W4:Y:S04]  /*4060*/  LDL.LU R222, [R1+0x60] ;  /* 0x0000600001de7983 */ /* 0x000f280000300800 */
[----:B------:R-:W4:Y:S04]  /*4070*/  LDL.LU R223, [R1+0x64] ;  /* 0x0000640001df7983 */ /* 0x000f280000300800 */
[----:B------:R-:W4:Y:S04]  /*4080*/  LDL.LU R224, [R1+0x68] ;  /* 0x0000680001e07983 */ /* 0x000f280000300800 */
[----:B-1----:R-:W4:Y:S04]  /*4090*/  LDL.LU R225, [R1+0x6c] ;  /* 0x00006c0001e17983 */ /* 0x002f280000300800 */
[----:B------:R-:W4:Y:S04]  /*40a0*/  LDL.LU R226, [R1+0x70] ;  /* 0x0000700001e27983 */ /* 0x000f280000300800 */
[----:B------:R-:W4:Y:S01]  /*40b0*/  LDL.LU R227, [R1+0x74] ;  /* 0x0000740001e37983 */ /* 0x000f220000300800 */
[----:B------:R-:W-:-:S05]  /*40c0*/  FADD R211, R135, R211 ;  /* 0x000000d387d37221 */ /* 0x000fca0000000000 */
[----:B------:R0:W-:Y:S01]  /*40d0*/  STL [R1+0x34], R211 ;  /* 0x000034d301007387 */ /* 0x0001e20000100800 */
[----:B------:R-:W-:-:S03]  /*40e0*/  FADD R212, R136, R212 ;  /* 0x000000d488d47221 */ /* 0x000fc60000000000 */
[----:B0-----:R1:W5:Y:S01]  /*40f0*/  LDL.LU R211, [R1+0xe4] ;  /* 0x0000e40001d37983 */ /* 0x0013620000300800 */
[----:B------:R-:W-:-:S03]  /*4100*/  FADD R213, R137, R213 ;  /* 0x000000d589d57221 */ /* 0x000fc60000000000 */
[----:B------:R0:W-:Y:S01]  /*4110*/  STL [R1+0x38], R212 ;  /* 0x000038d401007387 */ /* 0x0001e20000100800 */
[----:B------:R-:W-:-:S01]  /*4120*/  FADD R214, R138, R214 ;  /* 0x000000d68ad67221 */ /* 0x000fc20000000000 */
[----:B--2---:R-:W-:Y:S02]  /*4130*/  FADD R215, R139, R215 ;  /* 0x000000d78bd77221 */ /* 0x004fe40000000000 */
[----:B0-----:R1:W5:Y:S01]  /*4140*/  LDL.LU R212, [R1+0xe0] ;  /* 0x0000e00001d47983 */ /* 0x0013620000300800 */
[----:B---3--:R-:W-:-:S03]  /*4150*/  FADD R216, R140, R216 ;  /* 0x000000d88cd87221 */ /* 0x008fc60000000000 */
[----:B------:R0:W-:Y:S01]  /*4160*/  STL [R1+0x3c], R213 ;  /* 0x00003cd501007387 */ /* 0x0001e20000100800 */
[----:B----4-:R-:W-:-:S03]  /*4170*/  FADD R217, R141, R217 ;  /* 0x000000d98dd97221 */ /* 0x010fc60000000000 */
[----:B0-----:R1:W5:Y:S01]  /*4180*/  LDL.LU R213, [R1+0xdc] ;  /* 0x0000dc0001d57983 */ /* 0x0013620000300800 */
[----:B------:R-:W-:-:S03]  /*4190*/  FADD R218, R142, R218 ;  /* 0x000000da8eda7221 */ /* 0x000fc60000000000 */
[----:B------:R0:W-:Y:S01]  /*41a0*/  STL [R1+0x40], R214 ;  /* 0x000040d601007387 */ /* 0x0001e20000100800 */
[----:B------:R-:W-:-:S01]  /*41b0*/  FADD R219, R143, R219 ;  /* 0x000000db8fdb7221 */ /* 0x000fc20000000000 */
[----:B------:R-:W-:Y:S02]  /*41c0*/  FADD R220, R144, R220 ;  /* 0x000000dc90dc7221 */ /* 0x000fe40000000000 */
[----:B0-----:R1:W5:Y:S04]  /*41d0*/  LDL.LU R214, [R1+0xd8] ;  /* 0x0000d80001d67983 */ /* 0x0013680000300800 */
[----:B------:R0:W-:Y:S01]  /*41e0*/  STL [R1+0x44], R215 ;  /* 0x000044d701007387 */ /* 0x0001e20000100800 */
[----:B------:R-:W-:-:S01]  /*41f0*/  FADD R221, R145, R221 ;  /* 0x000000dd91dd7221 */ /* 0x000fc20000000000 */
[----:B------:R-:W-:-:S02]  /*4200*/  FADD R222, R146, R222 ;  /* 0x000000de92de7221 */ /* 0x000fc40000000000 */
[----:B0-----:R1:W5:Y:S04]  /*4210*/  LDL.LU R215, [R1+0xd4] ;  /* 0x0000d40001d77983 */ /* 0x0013680000300800 */
[----:B------:R0:W-:Y:S01]  /*4220*/  STL [R1+0x48], R216 ;  /* 0x000048d801007387 */ /* 0x0001e20000100800 */
[----:B------:R-:W-:-:S03]  /*4230*/  FADD R223, R147, R223 ;  /* 0x000000df93df7221 */ /* 0x000fc60000000000 */
        /* <DEDUP_REMOVED lines=13> */
[----:B------:R0:W-:Y:S04]  /*4310*/  STL [R1+0x5c], R221 ;  /* 0x00005cdd01007387 */ /* 0x0001e80000100800 */
        /* <DEDUP_REMOVED lines=12> */
[----:B0-----:R1:W5:Y:S01]  /*43e0*/  LDL.LU R227, [R1+0xa4] ;  /* 0x0000a40001e37983 */ /* 0x0013620000300800 */
[----:B------:R-:W-:-:S05]  /*43f0*/  UMOV UR6, URZ ;  /* 0x0000003f00067c82 */ /* 0x000fca0008000000 */
.L_x_31:
[----:B------:R-:W-:Y:S05]  /*4400*/  @!P1 BRA `(.L_x_32) ;  /* 0x0000000000049947 */ /* 0x000fea0003800000 */
[----:B------:R-:W-:Y:S01]  /*4410*/  BPT.TRAP 0x1 ;  /* 0x000000040000795c */ /* 0x000fe20000300000 */
.L_x_32:
[----:B------:R3:W-:Y:S04]  /*4420*/  STL [R1+0xa8], R2 ;  /* 0x0000a80201007387 */ /* 0x0007e80000100800 */
[----:B---3--:R-:W3:Y:S04]  /*4430*/  LDL R2, [R1+0x78] ;  /* 0x0000780001027983 */ /* 0x008ee80000100800 */
[----:B-----5:R4:W-:Y:S04]  /*4440*/  STL [R1+0xa4], R0 ;  /* 0x0000a40001007387 */ /* 0x0209e80000100800 */
[----:B----4-:R-:W4:Y:S01]  /*4450*/  LDL R0, [R1+0x80] ;  /* 0x0000800001007983 */ /* 0x010f220000100800 */
[----:B0-----:R-:W-:Y:S01]  /*4460*/  IMAD.U32 R229, RZ, RZ, UR26 ;  /* 0x0000001affe57e24 */ /* 0x001fe2000f8e00ff */
[----:B---3--:R-:W-:-:S02]  /*4470*/  ISETP.NE.AND P0, PT, R2, RZ, PT ;  /* 0x000000ff0200720c */ /* 0x008fc40003f05270 */
[----:B------:R0:W5:Y:S11]  /*4480*/  LDL.LU R2, [R1+0xa8] ;  /* 0x0000a80001027983 */ /* 0x0001760000300800 */
[----:B------:R-:W-:-:S05]  /*4490*/  @P0 LEA R229, R229, UR12, 0x3 ;  /* 0x0000000ce5e50c11 */ /* 0x000fca000f8e18ff */
[----:B------:R-:W-:-:S05]  /*44a0*/  @P0 VIADD R229, R229, 0x18 ;  /* 0x00000018e5e50836 */ /* 0x000fca0000000000 */
[----:B----4-:R-:W-:Y:S02]  /*44b0*/  @P0 PRMT R229, R0, 0x654, R229 ;  /* 0x0000065400e50816 */ /* 0x010fe400000000e5 */
[----:B------:R0:W5:Y:S01]  /*44c0*/  LDL.LU R0, [R1+0xa4] ;  /* 0x0000a40001007983 */ /* 0x0001620000300800 */
[----:B------:R-:W-:Y:S01]  /*44d0*/  UISETP.GT.U32.AND UP0, UPT, UR13, 0x1, UPT ;  /* 0x000000010d00788c */ /* 0x000fe2000bf04070 */
[----:B------:R0:W-:Y:S05]  /*44e0*/  @P0 SYNCS.ARRIVE.TRANS64.RED.A1T0 RZ, [R229+URZ], RZ ;  /* 0x000000ffe5ff09a7 */ /* 0x0001ea000810043f */
[----:B------:R-:W-:-:S13]  /*44f0*/  PLOP3.LUT P0, PT, PT, PT, UP0, 0x80, 0x0 ;  /* 0x000000000000781c */ /* 0x000fda0003f0f008 */
[----:B0-----:R-:W-:Y:S05]  /*4500*/  @P0 BRA `(.L_x_33) ;  /* 0x0000000000040947 */ /* 0x001fea0003800000 */
[----:B------:R-:W-:Y:S01]  /*4510*/  BPT.TRAP 0x1 ;  /* 0x000000040000795c */ /* 0x000fe20000300000 */
.L_x_33:
[----:B------:R-:W-:Y:S01]  /*4520*/  UIADD3 UR19, UR19, 0x1, URZ ;  /* 0x0000000113137890 */ /* 0x000fe2000fffe03f */
[C---:B------:R-:W-:Y:S01]  /*4530*/  ISETP.GT.AND P0, PT, R228.reuse, 0x1, PT ;  /* 0x00000001e400780c */ /* 0x040fe20003f04270 */
[----:B------:R-:W-:Y:S01]  /*4540*/  UIADD3 UR26, UR26, 0x1, URZ ;  /* 0x000000011a1a7890 */ /* 0x000fe2000fffe03f */
[----:B------:R-:W-:Y:S01]  /*4550*/  VIADD R228, R228, 0xffffffff ;  /* 0xffffffffe4e47836 */ /* 0x000fe20000000000 */
[----:B------:R-:W-:Y:S02]  /*4560*/  UISETP.NE.AND UP0, UPT, UR19, 0x3, UPT ;  /* 0x000000031300788c */ /* 0x000fe4000bf05270 */
[----:B------:R-:W-:Y:S02]  /*4570*/  UISETP.NE.AND UP1, UPT, UR26, 0x3, UPT ;  /* 0x000000031a00788c */ /* 0x000fe4000bf25270 */
[----:B------:R-:W-:Y:S02]  /*4580*/  USEL UR8, URZ, 0x1, UP0 ;  /* 0x000000013f087887 */ /* 0x000fe40008000000 */
[----:B------:R-:W-:-:S02]  /*4590*/  USEL UR19, UR19, URZ, UP0 ;  /* 0x0000003f13137287 */ /* 0x000fc40008000000 */
[----:B------:R-:W-:Y:S02]  /*45a0*/  USEL UR26, UR26, URZ, UP1 ;  /* 0x0000003f1a1a7287 */ /* 0x000fe40008800000 */
[----:B------:R-:W-:Y:S01]  /*45b0*/  LOP3.LUT R227, R227, UR8, RZ, 0x3c, !PT ;  /* 0x00000008e3e37c12 */ /* 0x000fe2000f8e3cff */
[----:B------:R-:W-:Y:S01]  /*45c0*/  UMOV UR8, 0x1 ;  /* 0x0000000100087882 */ /* 0x000fe20000000000 */
[----:B------:R-:W-:Y:S08]  /*45d0*/  @P0 BRA `(.L_x_34) ;  /* 0xffffffec00680947 */ /* 0x000ff0000383ffff */
.L_x_26:
[----:B------:R-:W-:-:S04]  /*45e0*/  UISETP.NE.AND UP0, UPT, UR6, URZ, UPT ;  /* 0x0000003f0600728c */ /* 0x000fc8000bf05270 */
[----:B------:R-:W-:-:S06]  /*45f0*/  USEL UR6, URZ, 0x1, !UP0 ;  /* 0x000000013f067887 */ /* 0x000fcc000c000000 */
[----:B------:R-:W-:-:S13]  /*4600*/  ISETP.NE.AND P0, PT, RZ, UR6, PT ;  /* 0x00000006ff007c0c */ /* 0x000fda000bf05270 */
[----:B------:R-:W-:Y:S05]  /*4610*/  @!P0 BRA `(.L_x_35) ;  /* 0x0000000c00dc8947 */ /* 0x000fea0003800000 */
[----:B------:R-:W3:Y:S04]  /*4620*/  LDL.LU R227, [R1+0x74] ;  /* 0x0000740001e37983 */ /* 0x000ee80000300800 */
[----:B---3--:R0:W-:Y:S04]  /*4630*/  STL [R1+0xa4], R227 ;  /* 0x0000a4e301007387 */ /* 0x0081e80000100800 */
[----:B0-----:R-:W3:Y:S04]  /*4640*/  LDL.LU R227, [R1+0x70] ;  /* 0x0000700001e37983 */ /* 0x001ee80000300800 */
        /* <DEDUP_REMOVED lines=55> */
[----:B0-----:R-:W3:Y:S01]  /*49c0*/  LDL.LU R227, [R1] ;  /* 0x0000000001e37983 */ /* 0x001ee20000300800 */
[----:B------:R-:W-:-:S02]  /*49d0*/  WARPGROUP.DEPBAR.LE gsb0, 0x0 ;  /* 0x00008000000079c5 */ /* 0x000fc40000010000 */
[----:B------:R-:W-:Y:S01]  /*49e0*/  FADD R226, R24, R226 ;  /* 0x000000e218e27221 */ /* 0x000fe20000000000 */
        /* <DEDUP_REMOVED lines=95> */
[----:B-----5:R-:W-:Y:S01]  /*4fe0*/  FADD R2, R120, R2 ;  /* 0x0000000278027221 */ /* 0x020fe20000000000 */
[----:B------:R-:W-:Y:S01]  /*4ff0*/  FADD R0, R121, R0 ;  /* 0x0000000079007221 */ /* 0x000fe20000000000 */
[----:B---3--:R-:W-:-:S05]  /*5000*/  FADD R227, R122, R227 ;  /* 0x000000e37ae37221 */ /* 0x008fca0000000000 */
[----:B------:R0:W-:Y:S04]  /*5010*/  STL [R1], R227 ;  /* 0x000000e301007387 */ /* 0x0001e80000100800 */
[----:B0-----:R-:W3:Y:S02]  /*5020*/  LDL.LU R227, [R1+0x114] ;  /* 0x0001140001e37983 */ /* 0x001ee40000300800 */
[----:B---3--:R-:W-:-:S05]  /*5030*/  FADD R227, R123, R227 ;  /* 0x000000e37be37221 */ /* 0x008fca0000000000 */
[----:B------:R0:W-:Y:S04]  /*5040*/  STL [R1+0x4], R227 ;  /* 0x000004e301007387 */ /* 0x0001e80000100800 */
        /* <DEDUP_REMOVED lines=83> */
[----:B------:R0:W-:Y:S02]  /*5580*/  STL [R1+0x74], R227 ;  /* 0x000074e301007387 */ /* 0x0001e40000100800 */
.L_x_35:
[----:B0-----:R-:W-:-:S04]  /*5590*/  IMAD.U32 R227, RZ, RZ, UR31 ;  /* 0x0000001fffe37e24 */ /* 0x001fc8000f8e00ff */
[----:B------:R0:W-:Y:S01]  /*55a0*/  SYNCS.ARRIVE.TRANS64.A1T0 RZ, [R227+UR29], RZ ;  /* 0x000000ffe3ff79a7 */ /* 0x0001e2000810001d */
[----:B------:R-:W-:Y:S02]  /*55b0*/  WARPGROUP.DEPBAR.LE gsb0, 0x0 ;  /* 0x00008000000079c5 */ /* 0x000fe40000010000 */
[----:B------:R-:W3:Y:S02]  /*55c0*/  LDC R24, c[0x0][0x28c] ;  /* 0x0000a300ff187b82 */ /* 0x000ee40000000800 */
[----:B---3--:R-:W-:-:S13]  /*55d0*/  ISETP.GE.AND P0, PT, R24, 0x1, PT ;  /* 0x000000011800780c */ /* 0x008fda0003f06270 */
[----:B0-----:R-:W-:Y:S05]  /*55e0*/  @!P0 BRA `(.L_x_36) ;  /* 0x0000000000608947 */ /* 0x001fea0003800000 */
[----:B------:R-:W-:-:S06]  /*55f0*/  UISETP.NE.AND UP0, UPT, UR27, 0x3, UPT ;  /* 0x000000031b00788c */ /* 0x000fcc000bf05270 */
[----:B------:R-:W-:-:S13]  /*5600*/  PLOP3.LUT P0, PT, PT, PT, UP0, 0x80, 0x0 ;  /* 0x000000000000781c */ /* 0x000fda0003f0f008 */
[----:B------:R-:W-:Y:S05]  /*5610*/  @!P0 BRA `(.L_x_37) ;  /* 0x0000000000048947 */ /* 0x000fea0003800000 */
[----:B------:R-:W-:Y:S01]  /*5620*/  BPT.TRAP 0x1 ;  /* 0x000000040000795c */ /* 0x000fe20000300000 */
.L_x_37:
[----:B-----5:R0:W-:Y:S04]  /*5630*/  STL [R1+0xa4], R0 ;  /* 0x0000a40001007387 */ /* 0x0201e80000100800 */
[----:B------:R-:W3:Y:S04]  /*5640*/  LDL R227, [R1+0x80] ;  /* 0x0000800001e37983 */ /* 0x000ee80000100800 */
[----:B0-----:R-:W4:Y:S02]  /*5650*/  LDL R0, [R1+0x78] ;  /* 0x0000780001007983 */ /* 0x001f240000100800 */
[----:B----4-:R-:W-:-:S02]  /*5660*/  ISETP.NE.AND P0, PT, R0, RZ, PT ;  /* 0x000000ff0000720c */ /* 0x010fc40003f05270 */
[----:B------:R0:W5:Y:S11]  /*5670*/  LDL.LU R0, [R1+0xa4] ;  /* 0x0000a40001007983 */ /* 0x0001760000300800 */
[----:B------:R-:W-:-:S05]  /*5680*/  VOTEU.ANY UP0, P0 ;  /* 0x00000000003f7886 */ /* 0x000fca0000000100 */
[----:B------:R-:W-:-:S06]  /*5690*/  @UP0 UIADD3 UR6, UR16, UR5, URZ ;  /* 0x0000000510060290 */ /* 0x000fcc000fffe03f */
[----:B------:R-:W-:-:S04]  /*56a0*/  IMAD.U32 R24, RZ, RZ, UR6 ;  /* 0x00000006ff187e24 */ /* 0x000fc8000f8e00ff */
[----:B------:R-:W-:-:S04]  /*56b0*/  @P0 IMAD.WIDE.U32 R24, R24, -0x55555555, RZ ;  /* 0xaaaaaaab18180825 */ /* 0x000fc800078e00ff */
[----:B------:R-:W-:Y:S01]  /*56c0*/  IMAD.U32 R27, RZ, RZ, UR6 ;  /* 0x00000006ff1b7e24 */ /* 0x000fe2000f8e00ff */
[----:B------:R-:W-:-:S05]  /*56d0*/  @P0 SHF.R.U32.HI R24, RZ, 0x1, R25 ;  /* 0x00000001ff180819 */ /* 0x000fca0000011619 */
[----:B------:R-:W-:-:S05]  /*56e0*/  @P0 IMAD R24, R24, -0x3, R27 ;  /* 0xfffffffd18180824 */ /* 0x000fca00078e021b */
[----:B------:R-:W-:Y:S01]  /*56f0*/  @P0 LEA R24, R24, UR12, 0x3 ;  /* 0x0000000c18180c11 */ /* 0x000fe2000f8e18ff */
[----:B------:R-:W-:-:S04]  /*5700*/  UISETP.GT.U32.AND UP0, UPT, UR13, 0x1, UPT ;  /* 0x000000010d00788c */ /* 0x000fc8000bf04070 */
[----:B------:R-:W-:-:S05]  /*5710*/  @P0 VIADD R24, R24, 0x18 ;  /* 0x0000001818180836 */ /* 0x000fca0000000000 */
[----:B---3--:R-:W-:-:S04]  /*5720*/  @P0 PRMT R24, R227, 0x654, R24 ;  /* 0x00000654e3180816 */ /* 0x008fc80000000018 */
[----:B------:R0:W-:Y:S01]  /*5730*/  @P0 SYNCS.ARRIVE.TRANS64.RED.A1T0 RZ, [R24+URZ], RZ ;  /* 0x000000ff18ff09a7 */ /* 0x0001e2000810043f */
[----:B------:R-:W-:-:S13]  /*5740*/  PLOP3.LUT P0, PT, PT, PT, UP0, 0x80, 0x0 ;  /* 0x000000000000781c */ /* 0x000fda0003f0f008 */
[----:B0-----:R-:W-:Y:S05]  /*5750*/  @P0 BRA `(.L_x_36) ;  /* 0x0000000000040947 */ /* 0x001fea0003800000 */
[----:B------:R-:W-:Y:S01]  /*5760*/  BPT.TRAP 0x1 ;  /* 0x000000040000795c */ /* 0x000fe20000300000 */
.L_x_36:
[----:B------:R-:W0:Y:S01]  /*5770*/  S2R R25, SR_TID.X ;  /* 0x0000000000197919 */ /* 0x000e220000002100 */
[----:B------:R-:W-:Y:S01]  /*5780*/  IMAD.U32 R24, RZ, RZ, UR30 ;  /* 0x0000001eff187e24 */ /* 0x000fe2000f8e00ff */
[----:B------:R-:W-:Y:S01]  /*5790*/  UIADD3 UR5, UR28, UR5, URZ ;  /* 0x000000051c057290 */ /* 0x000fe2000fffe03f */
[----:B------:R-:W3:Y:S01]  /*57a0*/  LDC R35, c[0x0][0x288] ;  /* 0x0000a200ff237b82 */ /* 0x000ee20000000800 */
[----:B------:R-:W-:Y:S02]  /*57b0*/  UISETP.GE.U32.AND UP1, UPT, UR28, 0x3, UPT ;  /* 0x000000031c00788c */ /* 0x000fe4000bf26070 */
[----:B------:R-:W-:Y:S01]  /*57c0*/  SHF.L.U32 R24, R24, 0x1f, RZ ;  /* 0x0000001f18187819 */ /* 0x000fe200000006ff */
[----:B------:R-:W-:Y:S02]  /*57d0*/  UISETP.GT.U32.AND UP0, UPT, UR5, 0x2, UPT ;  /* 0x000000020500788c */ /* 0x000fe4000bf04070 */
[----:B------:R-:W-:Y:S01]  /*57e0*/  UIMAD.WIDE.U32 UR6, UR5, -0x55555555, URZ ;  /* 0xaaaaaaab050678a5 */ /* 0x000fe2000f8e003f */
[----:B------:R-:W4:Y:S01]  /*57f0*/  SYNCS.PHASECHK.TRANS64.TRYWAIT P0, [UR17+0x8], R24 ;  /* 0x00000818ff0075a7 */ /* 0x000f220008000151 */
[----:B------:R-:W-:-:S02]  /*5800*/  UISETP.LT.U32.AND UP0, UPT, UR28, 0x3, UP0 ;  /* 0x000000031c00788c */ /* 0x000fc40008701070 */
[----:B------:R-:W-:Y:S02]  /*5810*/  USHF.R.U32.HI UR6, URZ, 0x1, UR7 ;  /* 0x000000013f067899 */ /* 0x000fe40008011607 */
[----:B------:R-:W-:Y:S02]  /*5820*/  USEL UR8, URZ, 0x1, !UP0 ;  /* 0x000000013f087887 */ /* 0x000fe4000c000000 */
[----:B------:R-:W-:Y:S02]  /*5830*/  UIMAD UR5, UR6, -0x3, UR5 ;  /* 0xfffffffd060578a4 */ /* 0x000fe4000f8e0205 */
[----:B------:R-:W-:-:S04]  /*5840*/  ULOP3.LUT UR4, UR4, UR8, URZ, 0x3c, !UPT ;  /* 0x0000000804047292 */ /* 0x000fc8000f8e3c3f */
[----:B------:R-:W-:Y:S01]  /*5850*/  @UP1 ULOP3.LUT UR4, UR4, 0x1, UR6, 0x78, !UPT ;  /* 0x0000000104041892 */ /* 0x000fe2000f8e7806 */
[----:B0-----:R-:W-:-:S04]  /*5860*/  SHF.R.S32.HI R26, RZ, 0x1f, R25 ;  /* 0x0000001fff1a7819 */ /* 0x001fc80000011419 */
[----:B------:R-:W-:-:S04]  /*5870*/  LEA.HI R26, R26, R25, RZ, 0x7 ;  /* 0x000000191a1a7211 */ /* 0x000fc800078f38ff */
[----:B------:R-:W-:-:S05]  /*5880*/  LOP3.LUT R26, R26, 0xffffff80, RZ, 0xc0, !PT ;  /* 0xffffff801a1a7812 */ /* 0x000fca00078ec0ff */
[----:B------:R-:W-:-:S05]  /*5890*/  IMAD.IADD R26, R25, 0x1, -R26 ;  /* 0x00000001191a7824 */ /* 0x000fca00078e0a1a */
[----:B------:R-:W-:-:S04]  /*58a0*/  SHF.R.S32.HI R25, RZ, 0x1f, R26 ;  /* 0x0000001fff197819 */ /* 0x000fc8000001141a */
[----:B------:R-:W-:-:S04]  /*58b0*/  LEA.HI R25, R25, R26, RZ, 0x2 ;  /* 0x0000001a19197211 */ /* 0x000fc800078f10ff */
[----:B------:R-:W-:-:S05]  /*58c0*/  LOP3.LUT R25, R25, 0xfffffffc, RZ, 0xc0, !PT ;  /* 0xfffffffc19197812 */ /* 0x000fca00078ec0ff */
[----:B------:R-:W-:-:S04]  /*58d0*/  IMAD.IADD R40, R26, 0x1, -R25 ;  /* 0x000000011a287824 */ /* 0x000fc800078e0a19 */
[----:B------:R-:W-:Y:S01]  /*58e0*/  IMAD.SHL.U32 R32, R40, 0x2, RZ ;  /* 0x0000000228207824 */ /* 0x000fe200078e00ff */
[----:B---34-:R-:W-:Y:S06]  /*58f0*/  @!P0 BRA `(.L_x_38) ;  /* 0x000000a800a48947 */ /* 0x018fec0003800000 */
.L_x_323:
[----:B-----5:R3:W-:Y:S01]  /*5900*/  STL [R1+0xa8], R2 ;  /* 0x0000a80201007387 */ /* 0x0207e20000100800 */
[----:B------:R-:W-:Y:S01]  /*5910*/  ULDC UR8, c[0x0][0x284] ;  /* 0x0000a10000087ab9 */ /* 0x000fe20000000800 */
[----:B------:R-:W-:Y:S01]  /*5920*/  SHF.R.S32.HI R33, RZ, 0x1f, R32 ;  /* 0x0000001fff217819 */ /* 0x000fe20000011420 */
[----:B------:R-:W-:Y:S01]  /*5930*/  ULDC.64 UR6, c[0x0][0x5d0] ;  /* 0x0001740000067ab9 */ /* 0x000fe20000000a00 */
[----:B---3--:R-:W3:Y:S04]  /*5940*/  LDL.LU R2, [R1+0x90] ;  /* 0x0000900001027983 */ /* 0x008ee80000300800 */
[----:B------:R4:W-:Y:S04]  /*5950*/  STL [R1+0xa4], R0 ;  /* 0x0000a40001007387 */ /* 0x0009e80000100800 */
[----:B------:R-:W2:Y:S04]  /*5960*/  LDL R227, [R1+0x7c] ;  /* 0x00007c0001e37983 */ /* 0x000ea80000100800 */
[----:B----4-:R-:W4:Y:S01]  /*5970*/  LDL R0, [R1+0x8c] ;  /* 0x00008c0001007983 */ /* 0x010f220000100800 */
[----:B---3--:R-:W-:-:S03]  /*5980*/  IMAD.SHL.U32 R37, R2, 0x100, RZ ;  /* 0x0000010002257824 */ /* 0x008fc600078e00ff */
[----:B------:R3:W5:Y:S01]  /*5990*/  LDL.LU R2, [R1+0xa8] ;  /* 0x0000a80001027983 */ /* 0x0007620000300800 */
[----:B----4-:R-:W-:-:S03]  /*59a0*/  IMAD.SHL.U32 R34, R0, 0x40, RZ ;  /* 0x0000004000227824 */ /* 0x010fc600078e00ff */
[----:B------:R3:W5:Y:S02]  /*59b0*/  LDL.LU R0, [R1+0xa4] ;  /* 0x0000a40001007983 */ /* 0x0007640000300800 */
[----:B------:R-:W-:Y:S02]  /*59c0*/  ISETP.GE.AND P0, PT, R34, UR8, PT ;  /* 0x0000000822007c0c */ /* 0x000fe4000bf06270 */
[----:B--2---:R-:W-:Y:S02]  /*59d0*/  SHF.R.S32.HI R38, RZ, 0x1f, R227 ;  /* 0x0000001fff267819 */ /* 0x004fe400000114e3 */
[----:B------:R-:W-:Y:S01]  /*59e0*/  ISETP.GE.OR P0, PT, R37, R35, P0 ;  /* 0x000000232500720c */ /* 0x000fe20000706670 */
[----:B0-----:R-:W-:-:S04]  /*59f0*/  IMAD.WIDE.U32 R24, R227, UR6, R32 ;  /* 0x00000006e3187c25 */ /* 0x001fc8000f8e0020 */
[----:B------:R-:W-:Y:S01]  /*5a00*/  IMAD R26, R38, UR6, RZ ;  /* 0x00000006261a7c24 */ /* 0x000fe2000f8e02ff */
[----:B------:R-:W-:Y:S02]  /*5a10*/  SHF.R.S32.HI R36, RZ, 0x1f, R37 ;  /* 0x0000001fff247819 */ /* 0x000fe40000011425 */
[----:B------:R-:W-:Y:S01]  /*5a20*/  IADD3 R24, P1, R37, R24, RZ ;  /* 0x0000001825187210 */ /* 0x000fe20007f3e0ff */
[----:B------:R-:W-:-:S05]  /*5a30*/  IMAD R27, R227, UR7, R26 ;  /* 0x00000007e31b7c24 */ /* 0x000fca000f8e021a */
[----:B------:R-:W-:Y:S01]  /*5a40*/  IADD3.X R25, R36, R25, R27, P1, !PT ;  /* 0x0000001924197210 */ /* 0x000fe20000ffe41b */
[----:B---3--:R-:W-:Y:S06]  /*5a50*/  @P0 BRA `(.L_x_39) ;  /* 0x0000008c00cc0947 */ /* 0x008fec0003800000 */
[----:B------:R0:W-:Y:S01]  /*5a60*/  STL.64 [R1+0xb0], R4 ;  /* 0x0000b00401007387 */ /* 0x0001e20000100a00 */
[----:B------:R-:W2:Y:S01]  /*5a70*/  LDC.64 R28, c[0x0][0x5c8] ;  /* 0x00017200ff1c7b82 */ /* 0x000ea20000000a00 */
[----:B------:R-:W-:Y:S02]  /*5a80*/  ULDC.64 UR6, c[0x0][0x5c0] ;  /* 0x0001700000067ab9 */ /* 0x000fe40000000a00 */
[----:B0-----:R-:W3:Y:S04]  /*5a90*/  LDL.64 R4, [R1+0x98] ;  /* 0x0000980001047983 */ /* 0x001ee80000100a00 */
[----:B-----5:R0:W-:Y:S04]  /*5aa0*/  STL [R1+0xa8], R2 ;  /* 0x0000a80201007387 */ /* 0x0201e80000100800 */
[----:B0-----:R-:W3:Y:S04]  /*5ab0*/  LDL.LU R2, [R1+0x8c] ;  /* 0x00008c0001027983 */ /* 0x001ee80000300800 */
[----:B------:R0:W-:Y:S04]  /*5ac0*/  STL [R1+0xa4], R0 ;  /* 0x0000a40001007387 */ /* 0x0001e80000100800 */
[----:B0-----:R-:W4:Y:S01]  /*5ad0*/  LDL R0, [R1+0x94] ;  /* 0x0000940001007983 */ /* 0x001f220000100800 */
[----:B---3--:R-:W-:-:S03]  /*5ae0*/  IMAD.WIDE R30, R2, 0x40, R4 ;  /* 0x00000040021e7825 */ /* 0x008fc600078e0204 */
[----:B------:R0:W5:Y:S04]  /*5af0*/  LDL.LU.64 R4, [R1+0xb0] ;  /* 0x0000b00001047983 */ /* 0x0001680000300a00 */
[----:B------:R0:W5:Y:S01]  /*5b00*/  LDL.LU R2, [R1+0xa8] ;  /* 0x0000a80001027983 */ /* 0x0001620000300800 */
[-C--:B--2---:R-:W-:Y:S02]  /*5b10*/  IMAD R26, R31, R28.reuse, RZ ;  /* 0x0000001c1f1a7224 */ /* 0x084fe400078e02ff */
[----:B------:R-:W-:-:S04]  /*5b20*/  IMAD.WIDE.U32 R24, R30, R28, R24 ;  /* 0x0000001c1e187225 */ /* 0x000fc800078e0018 */
[----:B------:R-:W-:Y:S01]  /*5b30*/  IMAD R27, R30, R29, R26 ;  /* 0x0000001d1e1b7224 */ /* 0x000fe200078e021a */
[----:B------:R-:W-:Y:S01]  /*5b40*/  LEA R26, P0, R28, R24, 0x3 ;  /* 0x000000181c1a7211 */ /* 0x000fe200078018ff */
[----:B----4-:R-:W-:Y:S01]  /*5b50*/  IMAD.IADD R39, R0, 0x1, -R34 ;  /* 0x0000000100277824 */ /* 0x010fe200078e0a22 */
[----:B------:R-:W-:Y:S01]  /*5b60*/  IADD3 R24, P1, R24, UR6, RZ ;  /* 0x0000000618187c10 */ /* 0x000fe2000ff3e0ff */
[----:B------:R0:W5:Y:S01]  /*5b70*/  LDL.LU R0, [R1+0xa4] ;  /* 0x0000a40001007983 */ /* 0x0001620000300800 */
[----:B------:R-:W-:Y:S01]  /*5b80*/  IMAD.IADD R27, R25, 0x1, R27 ;  /* 0x00000001191b7824 */ /* 0x000fe200078e021b */
[----:B------:R-:W-:-:S04]  /*5b90*/  IADD3 R26, P3, R26, UR6, RZ ;  /* 0x000000061a1a7c10 */ /* 0x000fc8000ff7e0ff */
[----:B------:R-:W-:Y:S01]  /*5ba0*/  LEA.HI.X R29, R28, R27, R29, 0x3, P0 ;  /* 0x0000001b1c1d7211 */ /* 0x000fe200000f1c1d */
[----:B------:R-:W-:Y:S01]  /*5bb0*/  IMAD R28, R40, -0x2, R35 ;  /* 0xfffffffe281c7824 */ /* 0x000fe200078e0223 */
[----:B------:R-:W-:Y:S01]  /*5bc0*/  FSETP.NEU.AND P0, PT, RZ, UR25, PT ;  /* 0x00000019ff007c0b */ /* 0x000fe2000bf0d000 */
[----:B------:R-:W-:Y:S01]  /*5bd0*/  BSSY B0, `(.L_x_39) ;  /* 0x00008db000007945 */ /* 0x000fe20003800000 */
[----:B------:R-:W-:Y:S02]  /*5be0*/  IADD3.X R25, R27, UR7, RZ, P1, !PT ;  /* 0x000000071b197c10 */ /* 0x000fe40008ffe4ff */
[----:B------:R-:W-:Y:S01]  /*5bf0*/  IADD3.X R27, R29, UR7, RZ, P3, !PT ;  /* 0x000000071d1b7c10 */ /* 0x000fe20009ffe4ff */
[----:B------:R-:W-:-:S08]  /*5c00*/  IMAD.IADD R34, R28, 0x1, -R37 ;  /* 0x000000011c227824 */ /* 0x000fd000078e0a25 */
[----:B0-----:R-:W-:Y:S05]  /*5c10*/  @!P0 BRA `(.L_x_40) ;  /* 0x0000006800d88947 */ /* 0x001fea0003800000 */
[----:B------:R-:W-:Y:S01]  /*5c20*/  ULDC.64 UR6, c[0x0][0x5b8] ;  /* 0x00016e0000067ab9 */ /* 0x000fe20000000a00 */
[----:B------:R-:W-:Y:S01]  /*5c30*/  ULDC.64 UR8, c[0x0][0x5a8] ;  /* 0x00016a0000087ab9 */ /* 0x000fe20000000a00 */
[----:B------:R-:W-:Y:S01]  /*5c40*/  IMAD.WIDE.U32 R32, R227, UR6, R32 ;  /* 0x00000006e3207c25 */ /* 0x000fe2000f8e0020 */
[----:B------:R-:W-:Y:S03]  /*5c50*/  BSSY B1, `(.L_x_41) ;  /* 0x0000010000017945 */ /* 0x000fe60003800000 */
[----:B------:R-:W-:Y:S01]  /*5c60*/  IMAD R28, R38, UR6, RZ ;  /* 0x00000006261c7c24 */ /* 0x000fe2000f8e02ff */
[----:B------:R-:W-:-:S03]  /*5c70*/  IADD3 R32, P0, R37, R32, RZ ;  /* 0x0000002025207210 */ /* 0x000fc60007f1e0ff */
[----:B------:R-:W-:Y:S01]  /*5c80*/  IMAD R29, R227, UR7, R28 ;  /* 0x00000007e31d7c24 */ /* 0x000fe2000f8e021c */
[----:B------:R-:W-:Y:S02]  /*5c90*/  ULDC.64 UR6, c[0x0][0x5b0] ;  /* 0x00016c0000067ab9 */ /* 0x000fe40000000a00 */
[----:B------:R-:W-:Y:S02]  /*5ca0*/  IMAD R35, R31, UR6, RZ ;  /* 0x000000061f237c24 */ /* 0x000fe4000f8e02ff */
[----:B------:R-:W-:Y:S02]  /*5cb0*/  IADD3.X R33, R36, R33, R29, P0, !PT ;  /* 0x0000002124217210 */ /* 0x000fe400007fe41d */
[----:B------:R-:W-:Y:S01]  /*5cc0*/  ISETP.GE.AND P0, PT, R39, 0x1, PT ;  /* 0x000000012700780c */ /* 0x000fe20003f06270 */
[C---:B------:R-:W-:Y:S02]  /*5cd0*/  IMAD R35, R30.reuse, UR7, R35 ;  /* 0x000000071e237c24 */ /* 0x040fe4000f8e0223 */
[----:B------:R-:W-:Y:S01]  /*5ce0*/  IMAD.WIDE.U32 R28, R30, UR6, R32 ;  /* 0x000000061e1c7c25 */ /* 0x000fe2000f8e0020 */
[----:B------:R-:W-:-:S02]  /*5cf0*/  ISETP.LT.OR P4, PT, R34, 0x1, !P0 ;  /* 0x000000012200780c */ /* 0x000fc40004781670 */
[----:B------:R-:W-:-:S04]  /*5d00*/  IADD3 R28, P1, R28, UR8, RZ ;  /* 0x000000081c1c7c10 */ /* 0x000fc8000ff3e0ff */
[--C-:B------:R-:W-:Y:S02]  /*5d10*/  IADD3.X R29, R29, UR9, R35.reuse, P1, !PT ;  /* 0x000000091d1d7c10 */ /* 0x100fe40008ffe423 */
[----:B------:R-:W-:-:S05]  /*5d20*/  PRMT R35, RZ, 0x7610, R35 ;  /* 0x00007610ff237816 */ /* 0x000fca0000000023 */
[----:B------:R-:W-:Y:S05]  /*5d30*/  @P4 BRA `(.L_x_42) ;  /* 0x0000000000044947 */ /* 0x000fea0003800000 */
[----:B------:R0:W5:Y:S02]  /*5d40*/  LDG.E.U8 R35, desc[UR22][R28.64] ;  /* 0x000000161c237981 */ /* 0x000164000c1e1100 */
.L_x_42:
[----:B------:R-:W-:Y:S05]  /*5d50*/  BSYNC B1 ;  /* 0x0000000000017941 */ /* 0x000fea0003800000 */
.L_x_41:
[----:B-----5:R-:W-:Y:S01]  /*5d60*/  LOP3.LUT R35, R35, 0xff, RZ, 0xc0, !PT ;  /* 0x000000ff23237812 */ /* 0x020fe200078ec0ff */
[----:B------:R-:W-:Y:S01]  /*5d70*/  BSSY B1, `(.L_x_43) ;  /* 0x000000b000017945 */ /* 0x000fe20003800000 */
[----:B------:R-:W-:Y:S02]  /*5d80*/  ISETP.LT.OR P3, PT, R34, 0x2, !P0 ;  /* 0x000000022200780c */ /* 0x000fe40004761670 */
[----:B------:R-:W-:-:S05]  /*5d90*/  F2FP.F16.E5M2.UNPACK_B R35, R35 ;  /* 0x00000023ff23723e */ /* 0x000fca00020004ff */
[----:B------:R-:W-:-:S05]  /*5da0*/  HADD2.F32 R35, -RZ, R35.H0_H0 ;  /* 0x20000023ff237230 */ /* 0x000fca0000004100 */
[----:B------:R-:W-:-:S04]  /*5db0*/  FMUL R35, R35, UR25 ;  /* 0x0000001923237c20 */ /* 0x000fc80008400000 */
[----:B------:R-:W-:-:S05]  /*5dc0*/  FFMA R35, R226, UR24, R35 ;  /* 0x00000018e2237c23 */ /* 0x000fca0008000023 */
[----:B------:R-:W-:Y:S02]  /*5dd0*/  F2FP.SATFINITE.E5M2.F32.PACK_AB_MERGE_C R37, RZ, R35, RZ ;  /* 0x00000023ff25723e */ /* 0x000fe400048060ff */
[----:B------:R-:W-:-:S03]  /*5de0*/  PRMT R35, RZ, 0x7610, R35 ;  /* 0x00007610ff237816 */ /* 0x000fc60000000023 */
[----:B------:R2:W-:Y:S01]  /*5df0*/  @!P4 STG.E.U8 desc[UR22][R24.64], R37 ;  /* 0x000000251800c986 */ /* 0x0005e2000c101116 */
[----:B------:R-:W-:Y:S05]  /*5e00*/  @P3 BRA `(.L_x_44) ;  /* 0x0000000000043947 */ /* 0x000fea0003800000 */
[----:B------:R3:W5:Y:S02]  /*5e10*/  LDG.E.U8 R35, desc[UR22][R28.64+0x1] ;  /* 0x000001161c237981 */ /* 0x000764000c1e1100 */
.L_x_44:
[----:B------:R-:W-:Y:S05]  /*5e20*/  BSYNC B1 ;  /* 0x0000000000017941 */ /* 0x000fea0003800000 */
.L_x_43:
[----:B-----5:R-:W-:Y:S01]  /*5e30*/  LOP3.LUT R35, R35, 0xff, RZ, 0xc0, !PT ;  /* 0x000000ff23237812 */ /* 0x020fe200078ec0ff */
[----:B------:R-:W-:Y:S01]  /*5e40*/  BSSY B1, `(.L_x_45) ;  /* 0x0000013000017945 */ /* 0x000fe20003800000 */
[----:B--2---:R-:W-:Y:S02]  /*5e50*/  IADD3 R37, P1, R30, 0x8, RZ ;  /* 0x000000081e257810 */ /* 0x004fe40007f3e0ff */
[----:B------:R-:W-:-:S03]  /*5e60*/  F2FP.F16.E5M2.UNPACK_B R35, R35 ;  /* 0x00000023ff23723e */ /* 0x000fc600020004ff */
[----:B------:R-:W-:Y:S01]  /*5e70*/  IMAD.X R31, RZ, RZ, R31, P1 ;  /* 0x000000ffff1f7224 */ /* 0x000fe200008e061f */
[----:B------:R-:W-:Y:S01]  /*5e80*/  ISETP.GE.AND P1, PT, R39, 0x9, PT ;  /* 0x000000092700780c */ /* 0x000fe20003f26270 */
[----:B------:R-:W-:Y:S02]  /*5e90*/  HADD2.F32 R35, -RZ, R35.H0_H0 ;  /* 0x20000023ff237230 */ /* 0x000fe40000004100 */
[----:B------:R-:W-:Y:S01]  /*5ea0*/  IMAD R36, R31, UR6, RZ ;  /* 0x000000061f247c24 */ /* 0x000fe2000f8e02ff */
[----:B------:R-:W-:Y:S01]  /*5eb0*/  ISETP.LT.OR P5, PT, R34, 0x1, !P1 ;  /* 0x000000012200780c */ /* 0x000fe20004fa1670 */
[----:B------:R-:W-:-:S04]  /*5ec0*/  IMAD.WIDE.U32 R32, R37, UR6, R32 ;  /* 0x0000000625207c25 */ /* 0x000fc8000f8e0020 */
[----:B------:R-:W-:Y:S01]  /*5ed0*/  FMUL R30, R35, UR25 ;  /* 0x00000019231e7c20 */ /* 0x000fe20008400000 */
[----:B------:R-:W-:-:S03]  /*5ee0*/  IMAD R37, R37, UR7, R36 ;  /* 0x0000000725257c24 */ /* 0x000fc6000f8e0224 */
[----:B------:R-:W-:Y:S01]  /*5ef0*/  FFMA R225, R225, UR24, R30 ;  /* 0x00000018e1e17c23 */ /* 0x000fe2000800001e */
[----:B------:R-:W-:Y:S02]  /*5f00*/  IADD3 R30, P4, R32, UR8, RZ ;  /* 0x00000008201e7c10 */ /* 0x000fe4000ff9e0ff */
[----:B------:R-:W-:Y:S02]  /*5f10*/  PRMT R32, RZ, 0x7610, R32 ;  /* 0x00007610ff207816 */ /* 0x000fe40000000020 */
[----:B------:R-:W-:Y:S02]  /*5f20*/  F2FP.SATFINITE.E5M2.F32.PACK_AB_MERGE_C R225, RZ, R225, RZ ;  /* 0x000000e1ffe1723e */ /* 0x000fe400048060ff */
[----:B------:R-:W-:-:S03]  /*5f30*/  IADD3.X R31, R33, UR9, R37, P4, !PT ;  /* 0x00000009211f7c10 */ /* 0x000fc6000a7fe425 */
[----:B------:R2:W-:Y:S01]  /*5f40*/  @!P3 STG.E.U8 desc[UR22][R24.64+0x1], R225 ;  /* 0x000001e11800b986 */ /* 0x0005e2000c101116 */
[----:B------:R-:W-:Y:S05]  /*5f50*/  @P5 BRA `(.L_x_46) ;  /* 0x0000000000045947 */ /* 0x000fea0003800000 */
[----:B------:R4:W5:Y:S02]  /*5f60*/  LDG.E.U8 R32, desc[UR22][R30.64] ;  /* 0x000000161e207981 */ /* 0x000964000c1e1100 */
.L_x_46:
[----:B------:R-:W-:Y:S05]  /*5f70*/  BSYNC B1 ;  /* 0x0000000000017941 */ /* 0x000fea0003800000 */
.L_x_45:
[----:B-----5:R-:W-:Y:S01]  /*5f80*/  LOP3.LUT R32, R32, 0xff, RZ, 0xc0, !PT ;  /* 0x000000ff20207812 */ /* 0x020fe200078ec0ff */
[----:B------:R-:W-:Y:S01]  /*5f90*/  BSSY B1, `(.L_x_47) ;  /* 0x000000b000017945 */ /* 0x000fe20003800000 */
[----:B------:R-:W-:Y:S02]  /*5fa0*/  ISETP.LT.OR P3, PT, R34, 0x2, !P1 ;  /* 0x000000022200780c */ /* 0x000fe40004f61670 */
[----:B------:R-:W-:-:S05]  /*5fb0*/  F2FP.F16.E5M2.UNPACK_B R32, R32 ;  /* 0x00000020ff20723e */ /* 0x000fca00020004ff */
[----:B------:R-:W-:-:S05]  /*5fc0*/  HADD2.F32 R32, -RZ, R32.H0_H0 ;  /* 0x20000020ff207230 */ /* 0x000fca0000004100 */
[----:B------:R-:W-:Y:S01]  /*5fd0*/  FMUL R33, R32, UR25 ;  /* 0x0000001920217c20 */ /* 0x000fe20008400000 */
[----:B------:R-:W-:-:S03]  /*5fe0*/  PRMT R32, RZ, 0x7610, R32 ;  /* 0x00007610ff207816 */ /* 0x000fc60000000020 */
[----:B------:R-:W-:-:S05]  /*5ff0*/  FFMA R33, R224, UR24, R33 ;  /* 0x00000018e0217c23 */ /* 0x000fca0008000021 */
[----:B------:R-:W-:-:S05]  /*6000*/  F2FP.SATFINITE.E5M2.F32.PACK_AB_MERGE_C R33, RZ, R33, RZ ;  /* 0x00000021ff21723e */ /* 0x000fca00048060ff */
[----:B------:R0:W-:Y:S01]  /*6010*/  @!P5 STG.E.U8 desc[UR22][R26.64], R33 ;  /* 0x000000211a00d986 */ /* 0x0001e2000c101116 */
[----:B------:R-:W-:Y:S05]  /*6020*/  @P3 BRA `(.L_x_48) ;  /* 0x0000000000043947 */ /* 0x000fea0003800000 */
[----:B------:R0:W5:Y:S02]  /*6030*/  LDG.E.U8 R32, desc[UR22][R30.64+0x1] ;  /* 0x000001161e207981 */ /* 0x000164000c1e1100 */
.L_x_48:
[----:B------:R-:W-:Y:S05]  /*6040*/  BSYNC B1 ;  /* 0x0000000000017941 */ /* 0x000fea0003800000 */
.L_x_47:
[----:B-----5:R-:W-:Y:S01]  /*6050*/  LOP3.LUT R32, R32, 0xff, RZ, 0xc0, !PT ;  /* 0x000000ff20207812 */ /* 0x020fe200078ec0ff */
[----:B------:R-:W-:Y:S01]  /*6060*/  BSSY B1, `(.L_x_49) ;  /* 0x000000b000017945 */ /* 0x000fe20003800000 */
[----:B------:R-:W-:Y:S02]  /*6070*/  ISETP.LT.OR P4, PT, R34, 0x9, !P0 ;  /* 0x000000092200780c */ /* 0x000fe40004781670 */
[----:B------:R-:W-:-:S05]  /*6080*/  F2FP.F16.E5M2.UNPACK_B R32, R32 ;  /* 0x00000020ff20723e */ /* 0x000fca00020004ff */
[----:B------:R-:W-:-:S05]  /*6090*/  HADD2.F32 R32, -RZ, R32.H0_H0 ;  /* 0x20000020ff207230 */ /* 0x000fca0000004100 */
[----:B------:R-:W-:-:S04]  /*60a0*/  FMUL R32, R32, UR25 ;  /* 0x0000001920207c20 */ /* 0x000fc80008400000 */
[----:B------:R-:W-:-:S05]  /*60b0*/  FFMA R32, R223, UR24, R32 ;  /* 0x00000018df207c23 */ /* 0x000fca0008000020 */
[----:B0-----:R-:W-:Y:S02]  /*60c0*/  F2FP.SATFINITE.E5M2.F32.PACK_AB_MERGE_C R33, RZ, R32, RZ ;  /* 0x00000020ff21723e */ /* 0x001fe400048060ff */
[----:B------:R-:W-:-:S03]  /*60d0*/  PRMT R32, RZ, 0x7610, R32 ;  /* 0x00007610ff207816 */ /* 0x000fc60000000020 */
[----:B------:R0:W-:Y:S01]  /*60e0*/  @!P3 STG.E.U8 desc[UR22][R26.64+0x1], R33 ;  /* 0x000001211a00b986 */ /* 0x0001e2000c101116 */
[----:B------:R-:W-:Y:S05]  /*60f0*/  @P4 BRA `(.L_x_50) ;  /* 0x0000000000044947 */ /* 0x000fea0003800000 */
[----:B------:R0:W5:Y:S02]  /*6100*/  LDG.E.U8 R32, desc[UR22][R28.64+0x8] ;  /* 0x000008161c207981 */ /* 0x000164000c1e1100 */
.L_x_50:
[----:B------:R-:W-:Y:S05]  /*6110*/  BSYNC B1 ;  /* 0x0000000000017941 */ /* 0x000fea0003800000 */
.L_x_49:
[----:B-----5:R-:W-:Y:S01]  /*6120*/  LOP3.LUT R32, R32, 0xff, RZ, 0xc0, !PT ;  /* 0x000000ff20207812 */ /* 0x020fe200078ec0ff */
[----:B------:R-:W-:Y:S01]  /*6130*/  BSSY B1, `(.L_x_51) ;  /* 0x000000b000017945 */ /* 0x000fe20003800000 */
[----:B------:R-:W-:Y:S02]  /*6140*/  ISETP.LT.OR P3, PT, R34, 0xa, !P0 ;  /* 0x0000000a2200780c */ /* 0x000fe40004761670 */
[----:B------:R-:W-:-:S05]  /*6150*/  F2FP.F16.E5M2.UNPACK_B R32, R32 ;  /* 0x00000020ff20723e */ /* 0x000fca00020004ff */
[----:B------:R-:W-:-:S05]  /*6160*/  HADD2.F32 R32, -RZ, R32.H0_H0 ;  /* 0x20000020ff207230 */ /* 0x000fca0000004100 */
[----:B0-----:R-:W-:Y:S01]  /*6170*/  FMUL R33, R32, UR25 ;  /* 0x0000001920217c20 */ /* 0x001fe20008400000 */
[----:B------:R-:W-:-:S03]  /*6180*/  PRMT R32, RZ, 0x7610, R32 ;  /* 0x00007610ff207816 */ /* 0x000fc60000000020 */
[----:B------:R-:W-:-:S05]  /*6190*/  FFMA R33, R222, UR24, R33 ;  /* 0x00000018de217c23 */ /* 0x000fca0008000021 */
[----:B------:R-:W-:-:S05]  /*61a0*/  F2FP.SATFINITE.E5M2.F32.PACK_AB_MERGE_C R33, RZ, R33, RZ ;  /* 0x00000021ff21723e */ /* 0x000fca00048060ff */
[----:B------:R0:W-:Y:S01]  /*61b0*/  @!P4 STG.E.U8 desc[UR22][R24.64+0x8], R33 ;  /* 0x000008211800c986 */ /* 0x0001e2000c101116 */
[----:B------:R-:W-:Y:S05]  /*61c0*/  @P3 BRA `(.L_x_52) ;  /* 0x0000000000043947 */ /* 0x000fea0003800000 */
[----:B------:R0:W5:Y:S02]  /*61d0*/  LDG.E.U8 R32, desc[UR22][R28.64+0x9] ;  /* 0x000009161c207981 */ /* 0x000164000c1e1100 */
.L_x_52:
[----:B------:R-:W-:Y:S05]  /*61e0*/  BSYNC B1 ;  /* 0x0000000000017941 */ /* 0x000fea0003800000 */
.L_x_51:
        /* <DEDUP_REMOVED lines=12> */
.L_x_54:
[----:B------:R-:W-:Y:S05]  /*62b0*/  BSYNC B1 ;  /* 0x0000000000017941 */ /* 0x000fea0003800000 */
.L_x_53:
        /* <DEDUP_REMOVED lines=12> */
.L_x_56:
[----:B------:R-:W-:Y:S05]  /*6380*/  BSYNC B1 ;  /* 0x0000000000017941 */ /* 0x000fea0003800000 */
.L_x_55:
        /* <DEDUP_REMOVED lines=12> */
.L_x_58:
[----:B------:R-:W-:Y:S05]  /*6450*/  BSYNC B1 ;  /* 0x0000000000017941 */ /* 0x000fea0003800000 */
.L_x_57:
        /* <DEDUP_REMOVED lines=12> */
.L_x_60:
[----:B------:R-:W-:Y:S05]  /*6520*/  BSYNC B1 ;  /* 0x0000000000017941 */ /* 0x000fea0003800000 */
.L_x_59:
        /* <DEDUP_REMOVED lines=12> */
.L_x_62:
[----:B------:R-:W-:Y:S05]  /*65f0*/  BSYNC B1 ;  /* 0x0000000000017941 */ /* 0x000fea0003800000 */
.L_x_61:
        /* <DEDUP_REMOVED lines=12> */
.L_x_64:
[----:B------:R-:W-:Y:S05]  /*66c0*/  BSYNC B1 ;  /* 0x0000000000017941 */ /* 0x000fea0003800000 */
.L_x_63:
        /* <DEDUP_REMOVED lines=12> */
.L_x_66:
[----:B------:R-:W-:Y:S05]  /*6790*/  BSYNC B1 ;  /* 0x0000000000017941 */ /* 0x000fea0003800000 */
.L_x_65:
        /* <DEDUP_REMOVED lines=12> */
.L_x_68:
[----:B------:R-:W-:Y:S05]  /*6860*/  BSYNC B1 ;  /* 0x0000000000017941 */ /* 0x000fea0003800000 */
.L_x_67:
        /* <DEDUP_REMOVED lines=12> */
.L_x_70:
[----:B------:R-:W-:Y:S05]  /*6930*/  BSYNC B1 ;  /* 0x0000000000017941 */ /* 0x000fea0003800000 */
.L_x_69:
        /* <DEDUP_REMOVED lines=12> */
.L_x_72:
[----:B------:R-:W-:Y:S05]  /*6a00*/  BSYNC B1 ;  /* 0x0000000000017941 */ /* 0x000fea0003800000 */
.L_x_71:
        /* <DEDUP_REMOVED lines=12> */
.L_x_74:
[----:B------:R-:W-:Y:S05]  /*6ad0*/  BSYNC B1 ;  /* 0x0000000000017941 */ /* 0x000fea0003800000 */
.L_x_73:
        /* <DEDUP_REMOVED lines=12> */
.L_x_76:
[----:B------:R-:W-:Y:S05]  /*6ba0*/  BSYNC B1 ;  /* 0x0000000000017941 */ /* 0x000fea0003800000 */
.L_x_75:
        /* <DEDUP_REMOVED lines=12> */
.L_x_78:
[----:B------:R-:W-:Y:S05]  /*6c70*/  BSYNC B1 ;  /* 0x0000000000017941 */ /* 0x000fea0003800000 */
.L_x_77:
        /* <DEDUP_REMOVED lines=12> */
.L_x_80:
[----:B------:R-:W-:Y:S05]  /*6d40*/  BSYNC B1 ;  /* 0x0000000000017941 */ /* 0x000fea0003800000 */
.L_x_79:
        /* <DEDUP_REMOVED lines=12> */
.L_x_82:
[----:B------:R-:W-:Y:S05]  /*6e10*/  BSYNC B1 ;  /* 0x0000000000017941 */ /* 0x000fea0003800000 */
.L_x_81:
        /* <DEDUP_REMOVED lines=12> */
.L_x_84:
[----:B------:R-:W-:Y:S05]  /*6ee0*/  BSYNC B1 ;  /* 0x0000000000017941 */ /* 0x000fea0003800000 */
.L_x_83:
        /* <DEDUP_REMOVED lines=12> */
.L_x_86:
[----:B------:R-:W-:Y:S05]  /*6fb0*/  BSYNC B1 ;  /* 0x0000000000017941 */ /* 0x000fea0003800000 */
.L_x_85:
        /* <DEDUP_REMOVED lines=12> */
.L_x_88:
[----:B------:R-:W-:Y:S05]  /*7080*/  BSYNC B1 ;  /* 0x0000000000017941 */ /* 0x000fea0003800000 */
.L_x_87:
        /* <DEDUP_REMOVED lines=12> */
.L_x_90:
[----:B------:R-:W-:Y:S05]  /*7150*/  BSYNC B1 ;  /* 0x0000000000017941 */ /* 0x000fea0003800000 */
.L_x_89:
        /* <DEDUP_REMOVED lines=12> */
.L_x_92:
[----:B------:R-:W-:Y:S05]  /*7220*/  BSYNC B1 ;  /* 0x0000000000017941 */ /* 0x000fea0003800000 */
.L_x_91:
        /* <DEDUP_REMOVED lines=12> */
.L_x_94:
[----:B------:R-:W-:Y:S05]  /*72f0*/  BSYNC B1 ;  /* 0x0000000000017941 */ /* 0x000fea0003800000 */
.L_x_93:
        /* <DEDUP_REMOVED lines=12> */
.L_x_96:
[----:B------:R-:W-:Y:S05]  /*73c0*/  BSYNC B1 ;  /* 0x0000000000017941 */ /* 0x000fea0003800000 */
.L_x_95:
        /* <DEDUP_REMOVED lines=12> */
.L_x_98:
[----:B------:R-:W-:Y:S05]  /*7490*/  BSYNC B1 ;  /* 0x0000000000017941 */ /* 0x000fea0003800000 */
.L_x_97:
        /* <DEDUP_REMOVED lines=12> */
.L_x_100:
[----:B------:R-:W-:Y:S05]  /*7560*/  BSYNC B1 ;  /* 0x0000000000017941 */ /* 0x000fea0003800000 */
.L_x_99:
        /* <DEDUP_REMOVED lines=12> */
.L_x_102:
[----:B------:R-:W-:Y:S05]  /*7630*/  BSYNC B1 ;  /* 0x0000000000017941 */ /* 0x000fea0003800000 */
.L_x_101:
        /* <DEDUP_REMOVED lines=12> */
.L_x_104:
[----:B------:R-:W-:Y:S05]  /*7700*/  BSYNC B1 ;  /* 0x0000000000017941 */ /* 0x000fea0003800000 */
.L_x_103:
        /* <DEDUP_REMOVED lines=12> */
.L_x_106:
[----:B------:R-:W-:Y:S05]  /*77d0*/  BSYNC B1 ;  /* 0x0000000000017941 */ /* 0x000fea0003800000 */
.L_x_105:
        /* <DEDUP_REMOVED lines=12> */
.L_x_108:
[----:B------:R-:W-:Y:S05]  /*78a0*/  BSYNC B1 ;  /* 0x0000000000017941 */ /* 0x000fea0003800000 */
.L_x_107:
        /* <DEDUP_REMOVED lines=12> */
.L_x_110:
[----:B------:R-:W-:Y:S05]  /*7970*/  BSYNC B1 ;  /* 0x0000000000017941 */ /* 0x000fea0003800000 */
.L_x_109:
        /* <DEDUP_REMOVED lines=12> */
.L_x_112:
[----:B------:R-:W-:Y:S05]  /*7a40*/  BSYNC B1 ;  /* 0x0000000000017941 */ /* 0x000fea0003800000 */
.L_x_111:
        /* <DEDUP_REMOVED lines=12> */
.L_x_114:
[----:B------:R-:W-:Y:S05]  /*7b10*/  BSYNC B1 ;  /* 0x0000000000017941 */ /* 0x000fea0003800000 */
.L_x_113:
        /* <DEDUP_REMOVED lines=12> */
.L_x_116:
[----:B------:R-:W-:Y:S05]  /*7be0*/  BSYNC B1 ;  /* 0x0000000000017941 */ /* 0x000fea0003800000 */
.L_x_115:
        /* <DEDUP_REMOVED lines=12> */
.L_x_118:
[----:B------:R-:W-:Y:S05]  /*7cb0*/  BSYNC B1 ;  /* 0x0000000000017941 */ /* 0x000fea0003800000 */
.L_x_117:
        /* <DEDUP_REMOVED lines=12> */
.L_x_120:
[----:B------:R-:W-:Y:S05]  /*7d80*/  BSYNC B1 ;  /* 0x0000000000017941 */ /* 0x000fea0003800000 */
.L_x_119:
        /* <DEDUP_REMOVED lines=12> */
.L_x_122:
[----:B------:R-:W-:Y:S05]  /*7e50*/  BSYNC B1 ;  /* 0x0000000000017941 */ /* 0x000fea0003800000 */
.L_x_121:
        /* <DEDUP_REMOVED lines=12> */
.L_x_124:
[----:B------:R-:W-:Y:S05]  /*7f20*/  BSYNC B1 ;  /* 0x0000000000017941 */ /* 0x000fea0003800000 */
.L_x_123:
        /* <DEDUP_REMOVED lines=12> */
.L_x_126:
[----:B------:R-:W-:Y:S05]  /*7ff0*/  BSYNC B1 ;  /* 0x0000000000017941 */ /* 0x000fea0003800000 */
.L_x_125:
        /* <DEDUP_REMOVED lines=12> */
.L_x_128:
[----:B------:R-:W-:Y:S05]  /*80c0*/  BSYNC B1 ;  /* 0x0000000000017941 */ /* 0x000fea0003800000 */
.L_x_127:
        /* <DEDUP_REMOVED lines=12> */
.L_x_130:
[----:B------:R-:W-:Y:S05]  /*8190*/  BSYNC B1 ;  /* 0x0000000000017941 */ /* 0x000fea0003800000 */
.L_x_129:
        /* <DEDUP_REMOVED lines=12> */
.L_x_132:
[----:B------:R-:W-:Y:S05]  /*8260*/  BSYNC B1 ;  /* 0x0000000000017941 */ /* 0x000fea0003800000 */
.L_x_131:
        /* <DEDUP_REMOVED lines=12> */
.L_x_134:
[----:B------:R-:W-:Y:S05]  /*8330*/  BSYNC B1 ;  /* 0x0000000000017941 */ /* 0x000fea0003800000 */
.L_x_133:
        /* <DEDUP_REMOVED lines=12> */
.L_x_136:
[----:B------:R-:W-:Y:S05]  /*8400*/  BSYNC B1 ;  /* 0x0000000000017941 */ /* 0x000fea0003800000 */
.L_x_135:
        /* <DEDUP_REMOVED lines=12> */
.L_x_138:
[----:B------:R-:W-:Y:S05]  /*84d0*/  BSYNC B1 ;  /* 0x0000000000017941 */ /* 0x000fea0003800000 */
.L_x_137:
        /* <DEDUP_REMOVED lines=12> */
.L_x_140:
[----:B------:R-:W-:Y:S05]  /*85a0*/  BSYNC B1 ;  /* 0x0000000000017941 */ /* 0x000fea0003800000 */
.L_x_139:
        /* <DEDUP_REMOVED lines=12> */
.L_x_142:
[----:B------:R-:W-:Y:S05]  /*8670*/  BSYNC B1 ;  /* 0x0000000000017941 */ /* 0x000fea0003800000 */
.L_x_141:
        /* <DEDUP_REMOVED lines=12> */
.L_x_144:
[----:B------:R-:W-:Y:S05]  /*8740*/  BSYNC B1 ;  /* 0x0000000000017941 */ /* 0x000fea0003800000 */
.L_x_143:
        /* <DEDUP_REMOVED lines=12> */
.L_x_146:
[----:B------:R-:W-:Y:S05]  /*8810*/  BSYNC B1 ;  /* 0x0000000000017941 */ /* 0x000fea0003800000 */
.L_x_145:
        /* <DEDUP_REMOVED lines=12> */
.L_x_148:
[----:B------:R-:W-:Y:S05]  /*88e0*/  BSYNC B1 ;  /* 0x0000000000017941 */ /* 0x000fea0003800000 */
.L_x_147:
        /* <DEDUP_REMOVED lines=12> */
.L_x_150:
[----:B------:R-:W-:Y:S05]  /*89b0*/  BSYNC B1 ;  /* 0x0000000000017941 */ /* 0x000fea0003800000 */
.L_x_149:
        /* <DEDUP_REMOVED lines=12> */
.L_x_152:
[----:B------:R-:W-:Y:S05]  /*8a80*/  BSYNC B1 ;  /* 0x0000000000017941 */ /* 0x000fea0003800000 */
.L_x_151:
        /* <DEDUP_REMOVED lines=12> */
.L_x_154:
[----:B------:R-:W-:Y:S05]  /*8b50*/  BSYNC B1 ;  /* 0x0000000000017941 */ /* 0x000fea0003800000 */
.L_x_153:
        /* <DEDUP_REMOVED lines=12> */
.L_x_156:
[----:B------:R-:W-:Y:S05]  /*8c20*/  BSYNC B1 ;  /* 0x0000000000017941 */ /* 0x000fea0003800000 */
.L_x_155:
        /* <DEDUP_REMOVED lines=12> */
.L_x_158:
[----:B------:R-:W-:Y:S05]  /*8cf0*/  BSYNC B1 ;  /* 0x0000000000017941 */ /* 0x000fea0003800000 */
.L_x_157:
        /* <DEDUP_REMOVED lines=12> */
.L_x_160:
[----:B------:R-:W-:Y:S05]  /*8dc0*/  BSYNC B1 ;  /* 0x0000000000017941 */ /* 0x000fea0003800000 */
.L_x_159:
        /* <DEDUP_REMOVED lines=12> */
.L_x_162:
[----:B------:R-:W-:Y:S05]  /*8e90*/  BSYNC B1 ;  /* 0x0000000000017941 */ /* 0x000fea0003800000 */
.L_x_161:
        /* <DEDUP_REMOVED lines=12> */
.L_x_164:
[----:B------:R-:W-:Y:S05]  /*8f60*/  BSYNC B1 ;  /* 0x0000000000017941 */ /* 0x000fea0003800000 */
.L_x_163:
        /* <DEDUP_REMOVED lines=12> */
.L_x_166:
[----:B------:R-:W-:Y:S05]  /*9030*/  BSYNC B1 ;  /* 0x0000000000017941 */ /* 0x000fea0003800000 */
.L_x_165:
        /* <DEDUP_REMOVED lines=12> */
.L_x_168:
[----:B------:R-:W-:Y:S05]  /*9100*/  BSYNC B1 ;  /* 0x0000000000017941 */ /* 0x000fea0003800000 */
.L_x_167:
        /* <DEDUP_REMOVED lines=12> */
.L_x_170:
[----:B------:R-:W-:Y:S05]  /*91d0*/  BSYNC B1 ;  /* 0x0000000000017941 */ /* 0x000fea0003800000 */
.L_x_169:
        /* <DEDUP_REMOVED lines=12> */
.L_x_172:
[----:B------:R-:W-:Y:S05]  /*92a0*/  BSYNC B1 ;  /* 0x0000000000017941 */ /* 0x000fea0003800000 */
.L_x_171:
        /* <DEDUP_REMOVED lines=12> */
.L_x_174:
[----:B------:R-:W-:Y:S05]  /*9370*/  BSYNC B1 ;  /* 0x0000000000017941 */ /* 0x000fea0003800000 */
.L_x_173:
        /* <DEDUP_REMOVED lines=12> */
.L_x_176:
[----:B------:R-:W-:Y:S05]  /*9440*/  BSYNC B1 ;  /* 0x0000000000017941 */ /* 0x000fea0003800000 */
.L_x_175:
        /* <DEDUP_REMOVED lines=12> */
.L_x_178:
[----:B------:R-:W-:Y:S05]  /*9510*/  BSYNC B1 ;  /* 0x0000000000017941 */ /* 0x000fea0003800000 */
.L_x_177:
        /* <DEDUP_REMOVED lines=12> */
.L_x_180:
[----:B------:R-:W-:Y:S05]  /*95e0*/  BSYNC B1 ;  /* 0x0000000000017941 */ /* 0x000fea0003800000 */
.L_x_179:
        /* <DEDUP_REMOVED lines=12> */
.L_x_182:
[----:B------:R-:W-:Y:S05]  /*96b0*/  BSYNC B1 ;  /* 0x0000000000017941 */ /* 0x000fea0003800000 */
.L_x_181:
        /* <DEDUP_REMOVED lines=12> */
.L_x_184:
[----:B------:R-:W-:Y:S05]  /*9780*/  BSYNC B1 ;  /* 0x0000000000017941 */ /* 0x000fea0003800000 */
.L_x_183:
        /* <DEDUP_REMOVED lines=12> */
.L_x_186:
[----:B------:R-:W-:Y:S05]  /*9850*/  BSYNC B1 ;  /* 0x0000000000017941 */ /* 0x000fea0003800000 */
.L_x_185:
        /* <DEDUP_REMOVED lines=12> */
.L_x_188:
[----:B------:R-:W-:Y:S05]  /*9920*/  BSYNC B1 ;  /* 0x0000000000017941 */ /* 0x000fea0003800000 */
.L_x_187:
        /* <DEDUP_REMOVED lines=12> */
.L_x_190:
[----:B------:R-:W-:Y:S05]  /*99f0*/  BSYNC B1 ;  /* 0x0000000000017941 */ /* 0x000fea0003800000 */
.L_x_189:
        /* <DEDUP_REMOVED lines=12> */
.L_x_192:
[----:B------:R-:W-:Y:S05]  /*9ac0*/  BSYNC B1 ;  /* 0x0000000000017941 */ /* 0x000fea0003800000 */
.L_x_191:
[----:B-----5:R-:W-:Y:S01]  /*9ad0*/  LOP3.LUT R32, R32, 0xff, RZ, 0xc0, !PT ;  /* 0x000000ff20207812 */ /* 0x020fe200078ec0ff */
[----:B------:R-:W-:Y:S01]  /*9ae0*/  BSSY B1, `(.L_x_193) ;  /* 0x000000b000017945 */ /* 0x000fe20003800000 */
[----:B------:R-:W-:Y:S02]  /*9af0*/  ISETP.LT.OR P4, PT, R34, 0x99, !P0 ;  /* 0x000000992200780c */ /* 0x000fe40004781670 */
[----:B------:R-:W-:-:S05]  /*9b00*/  F2FP.F16.E5M2.UNPACK_B R32, R32 ;  /* 0x00000020ff20723e */ /* 0x000fca00020004ff */
[----:B------:R-:W-:-:S05]  /*9b10*/  HADD2.F32 R32, -RZ, R32.H0_H0 ;  /* 0x20000020ff207230 */ /* 0x000fca0000004100 */
[----:B------:R-:W-:-:S04]  /*9b20*/  FMUL R32, R32, UR25 ;  /* 0x0000001920207c20 */ /* 0x000fc80008400000 */
[----:B------:R-:W-:Y:S01]  /*9b30*/  FFMA R32, R23, UR24, R32 ;  /* 0x0000001817207c23 */ /* 0x000fe20008000020 */
[----:B------:R-:W-:-:S04]  /*9b40*/  PRMT R23, RZ, 0x7610, R23 ;  /* 0x00007610ff177816 */ /* 0x000fc80000000017 */
[----:B0-----:R-:W-:-:S05]  /*9b50*/  F2FP.SATFINITE.E5M2.F32.PACK_AB_MERGE_C R33, RZ, R32, RZ ;  /* 0x00000020ff21723e */ /* 0x001fca00048060ff */
[----:B------:R0:W-:Y:S01]  /*9b60*/  @!P3 STG.E.U8 desc[UR22][R26.64+0x91], R33 ;  /* 0x000091211a00b986 */ /* 0x0001e2000c101116 */
[----:B------:R-:W-:Y:S05]  /*9b70*/  @P4 BRA `(.L_x_194) ;  /* 0x0000000000044947 */ /* 0x000fea0003800000 */
[----:B------:R0:W5:Y:S02]  /*9b80*/  LDG.E.U8 R23, desc[UR22][R28.64+0x98] ;  /* 0x000098161c177981 */ /* 0x000164000c1e1100 */
.L_x_194:
[----:B------:R-:W-:Y:S05]  /*9b90*/  BSYNC B1 ;  /* 0x0000000000017941 */ /* 0x000fea0003800000 */
.L_x_193:
        /* <DEDUP_REMOVED lines=8> */
[----:B------:R-:W-:-:S05]  /*9c20*/  F2FP.SATFINITE.E5M2.F32.PACK_AB_MERGE_C R23, RZ, R23, RZ ;  /* 0x00000017ff17723e */ /* 0x000fca00048060ff */
[----:B------:R0:W-:Y:S01]  /*9c30*/  @!P4 STG.E.U8 desc[UR22][R24.64+0x98], R23 ;  /* 0x000098171800c986 */ /* 0x0001e2000c101116 */
[----:B------:R-:W-:Y:S05]  /*9c40*/  @P3 BRA `(.L_x_196) ;  /* 0x0000000000043947 */ /* 0x000fea0003800000 */
[----:B------:R0:W5:Y:S02]  /*9c50*/  LDG.E.U8 R22, desc[UR22][R28.64+0x99] ;  /* 0x000099161c167981 */ /* 0x000164000c1e1100 */
.L_x_196:
[----:B------:R-:W-:Y:S05]  /*9c60*/  BSYNC B1 ;  /* 0x0000000000017941 */ /* 0x000fea0003800000 */
.L_x_195:
        /* <DEDUP_REMOVED lines=12> */
.L_x_198:
[----:B------:R-:W-:Y:S05]  /*9d30*/  BSYNC B1 ;  /* 0x0000000000017941 */ /* 0x000fea0003800000 */
.L_x_197:
        /* <DEDUP_REMOVED lines=12> */
.L_x_200:
[----:B------:R-:W-:Y:S05]  /*9e00*/  BSYNC B1 ;  /* 0x0000000000017941 */ /* 0x000fea0003800000 */
.L_x_199:
        /* <DEDUP_REMOVED lines=12> */
.L_x_202:
[----:B------:R-:W-:Y:S05]  /*9ed0*/  BSYNC B1 ;  /* 0x0000000000017941 */ /* 0x000fea0003800000 */
.L_x_201:
        /* <DEDUP_REMOVED lines=12> */
.L_x_204:
[----:B------:R-:W-:Y:S05]  /*9fa0*/  BSYNC B1 ;  /* 0x0000000000017941 */ /* 0x000fea0003800000 */
.L_x_203:
        /* <DEDUP_REMOVED lines=12> */
.L_x_206:
[----:B------:R-:W-:Y:S05]  /*a070*/  BSYNC B1 ;  /* 0x0000000000017941 */ /* 0x000fea0003800000 */
.L_x_205:
        /* <DEDUP_REMOVED lines=12> */
.L_x_208:
[----:B------:R-:W-:Y:S05]  /*a140*/  BSYNC B1 ;  /* 0x0000000000017941 */ /* 0x000fea0003800000 */
.L_x_207:
        /* <DEDUP_REMOVED lines=12> */
.L_x_210:
[----:B------:R-:W-:Y:S05]  /*a210*/  BSYNC B1 ;  /* 0x0000000000017941 */ /* 0x000fea0003800000 */
.L_x_209:
        /* <DEDUP_REMOVED lines=12> */
.L_x_212:
[----:B------:R-:W-:Y:S05]  /*a2e0*/  BSYNC B1 ;  /* 0x0000000000017941 */ /* 0x000fea0003800000 */
.L_x_211:
        /* <DEDUP_REMOVED lines=12> */
.L_x_214:
[----:B------:R-:W-:Y:S05]  /*a3b0*/  BSYNC B1 ;  /* 0x0000000000017941 */ /* 0x000fea0003800000 */
.L_x_213:
        /* <DEDUP_REMOVED lines=12> */
.L_x_216:
[----:B------:R-:W-:Y:S05]  /*a480*/  BSYNC B1 ;  /* 0x0000000000017941 */ /* 0x000fea0003800000 */
.L_x_215:
        /* <DEDUP_REMOVED lines=12> */
.L_x_218:
[----:B------:R-:W-:Y:S05]  /*a550*/  BSYNC B1 ;  /* 0x0000000000017941 */ /* 0x000fea0003800000 */
.L_x_217:
        /* <DEDUP_REMOVED lines=12> */
.L_x_220:
[----:B------:R-:W-:Y:S05]  /*a620*/  BSYNC B1 ;  /* 0x0000000000017941 */ /* 0x000fea0003800000 */
.L_x_219:
        /* <DEDUP_REMOVED lines=12> */
.L_x_222:
[----:B------:R-:W-:Y:S05]  /*a6f0*/  BSYNC B1 ;  /* 0x0000000000017941 */ /* 0x000fea0003800000 */
.L_x_221:
        /* <DEDUP_REMOVED lines=12> */
.L_x_224:
[----:B------:R-:W-:Y:S05]  /*a7c0*/  BSYNC B1 ;  /* 0x0000000000017941 */ /* 0x000fea0003800000 */
.L_x_223:
        /* <DEDUP_REMOVED lines=12> */
.L_x_226:
[----:B------:R-:W-:Y:S05]  /*a890*/  BSYNC B1 ;  /* 0x0000000000017941 */ /* 0x000fea0003800000 */
.L_x_225:
        /* <DEDUP_REMOVED lines=12> */
.L_x_228:
[----:B------:R-:W-:Y:S05]  /*a960*/  BSYNC B1 ;  /* 0x0000000000017941 */ /* 0x000fea0003800000 */
.L_x_227:
        /* <DEDUP_REMOVED lines=12> */
.L_x_230:
[----:B------:R-:W-:Y:S05]  /*aa30*/  BSYNC B1 ;  /* 0x0000000000017941 */ /* 0x000fea0003800000 */
.L_x_229:
        /* <DEDUP_REMOVED lines=12> */
.L_x_232:
[----:B------:R-:W-:Y:S05]  /*ab00*/  BSYNC B1 ;  /* 0x0000000000017941 */ /* 0x000fea0003800000 */
.L_x_231:
        /* <DEDUP_REMOVED lines=12> */
.L_x_234:
[----:B------:R-:W-:Y:S05]  /*abd0*/  BSYNC B1 ;  /* 0x0000000000017941 */ /* 0x000fea0003800000 */
.L_x_233:
        /* <DEDUP_REMOVED lines=12> */
.L_x_236:
[----:B------:R-:W-:Y:S05]  /*aca0*/  BSYNC B1 ;  /* 0x0000000000017941 */ /* 0x000fea0003800000 */
.L_x_235:
[----:B-----5:R-:W-:Y:S01]  /*acb0*/  LOP3.LUT R2, R2, 0xff, RZ, 0xc0, !PT ;  /* 0x000000ff02027812 */ /* 0x020fe200078ec0ff */
[----:B------:R-:W-:Y:S01]  /*acc0*/  BSSY B1, `(.L_x_237) ;  /* 0x000000b000017945 */ /* 0x000fe20003800000 */
[----:B------:R-:W-:Y:S02]  /*acd0*/  ISETP.LT.OR P4, PT, R34, 0xc1, !P1 ;  /* 0x000000c12200780c */ /* 0x000fe40004f81670 */
[----:B------:R-:W-:-:S05]  /*ace0*/  F2FP.F16.E5M2.UNPACK_B R2, R2 ;  /* 0x00000002ff02723e */ /* 0x000fca00020004ff */
[----:B------:R-:W-:-:S05]  /*acf0*/  HADD2.F32 R2, -RZ, R2.H0_H0 ;  /* 0x20000002ff027230 */ /* 0x000fca0000004100 */
[----:B0-----:R-:W-:-:S04]  /*ad00*/  FMUL R3, R2, UR25 ;  /* 0x0000001902037c20 */ /* 0x001fc80008400000 */
[----:B------:R-:W-:Y:S01]  /*ad10*/  FFMA R3, R0, UR24, R3 ;  /* 0x0000001800037c23 */ /* 0x000fe20008000003 */
[----:B------:R-:W-:-:S04]  /*ad20*/  PRMT R0, RZ, 0x7610, R0 ;  /* 0x00007610ff007816 */ /* 0x000fc80000000000 */
[----:B------:R-:W-:-:S05]  /*ad30*/  F2FP.SATFINITE.E5M2.F32.PACK_AB_MERGE_C R3, RZ, R3, RZ ;  /* 0x00000003ff03723e */ /* 0x000fca00048060ff */
[----:B------:R0:W-:Y:S01]  /*ad40*/  @!P3 STG.E.U8 desc[UR22][R24.64+0xc1], R3 ;  /* 0x0000c1031800b986 */ /* 0x0001e2000c101116 */
[----:B------:R-:W-:Y:S05]  /*ad50*/  @P4 BRA `(.L_x_238) ;  /* 0x0000000000044947 */ /* 0x000fea0003800000 */
[----:B------:R0:W5:Y:S02]  /*ad60*/  LDG.E.U8 R0, desc[UR22][R30.64+0xc0] ;  /* 0x0000c0161e007981 */ /* 0x000164000c1e1100 */
.L_x_238:
[----:B------:R-:W-:Y:S05]  /*ad70*/  BSYNC B1 ;  /* 0x0000000000017941 */ /* 0x000fea0003800000 */
.L_x_237:
[----:B------:R-:W2:Y:S01]  /*ad80*/  LDL.LU R2, [R1] ;  /* 0x0000000001027983 */ /* 0x000ea20000300800 */
[----:B-----5:R-:W-:Y:S01]  /*ad90*/  LOP3.LUT R0, R0, 0xff, RZ, 0xc0, !PT ;  /* 0x000000ff00007812 */ /* 0x020fe200078ec0ff */
[----:B------:R-:W-:Y:S01]  /*ada0*/  BSSY B1, `(.L_x_239) ;  /* 0x000000b000017945 */ /* 0x000fe20003800000 */
[----:B------:R-:W-:Y:S02]  /*adb0*/  ISETP.LT.OR P3, PT, R34, 0xc2, !P1 ;  /* 0x000000c22200780c */ /* 0x000fe40004f61670 */
[----:B------:R-:W-:-:S05]  /*adc0*/  F2FP.F16.E5M2.UNPACK_B R0, R0 ;  /* 0x00000000ff00723e */ /* 0x000fca00020004ff */
[----:B------:R-:W-:-:S05]  /*add0*/  HADD2.F32 R0, -RZ, R0.H0_H0 ;  /* 0x20000000ff007230 */ /* 0x000fca0000004100 */
[----:B------:R-:W-:-:S04]  /*ade0*/  FMUL R0, R0, UR25 ;  /* 0x0000001900007c20 */ /* 0x000fc80008400000 */
[----:B--2---:R-:W-:-:S05]  /*adf0*/  FFMA R0, R2, UR24, R0 ;  /* 0x0000001802007c23 */ /* 0x004fca0008000000 */
[----:B0-----:R-:W-:Y:S02]  /*ae00*/  F2FP.SATFINITE.E5M2.F32.PACK_AB_MERGE_C R3, RZ, R0, RZ ;  /* 0x00000000ff03723e */ /* 0x001fe400048060ff */
[----:B------:R-:W-:-:S03]  /*ae10*/  PRMT R0, RZ, 0x7610, R0 ;  /* 0x00007610ff007816 */ /* 0x000fc60000000000 */
[----:B------:R0:W-:Y:S01]  /*ae20*/  @!P4 STG.E.U8 desc[UR22][R26.64+0xc0], R3 ;  /* 0x0000c0031a00c986 */ /* 0x0001e2000c101116 */
[----:B------:R-:W-:Y:S05]  /*ae30*/  @P3 BRA `(.L_x_240) ;  /* 0x0000000000043947 */ /* 0x000fea0003800000 */
[----:B------:R2:W5:Y:S02]  /*ae40*/  LDG.E.U8 R0, desc[UR22][R30.64+0xc1] ;  /* 0x0000c1161e007981 */ /* 0x000564000c1e1100 */
.L_x_240:
[----:B------:R-:W-:Y:S05]  /*ae50*/  BSYNC B1 ;  /* 0x0000000000017941 */ /* 0x000fea0003800000 */
.L_x_239:
[----:B------:R-:W3:Y:S01]  /*ae60*/  LDL.LU R2, [R1+0x4] ;  /* 0x0000040001027983 */ /* 0x000ee20000300800 */
[----:B-----5:R-:W-:Y:S01]  /*ae70*/  LOP3.LUT R0, R0, 0xff, RZ, 0xc0, !PT ;  /* 0x000000ff00007812 */ /* 0x020fe200078ec0ff */
[----:B------:R-:W-:Y:S01]  /*ae80*/  BSSY B1, `(.L_x_241) ;  /* 0x000000b000017945 */ /* 0x000fe20003800000 */
[----:B------:R-:W-:Y:S02]  /*ae90*/  ISETP.LT.OR P4, PT, R34, 0xc9, !P0 ;  /* 0x000000c92200780c */ /* 0x000fe40004781670 */
[----:B------:R-:W-:-:S05]  /*aea0*/  F2FP.F16.E5M2.UNPACK_B R0, R0 ;  /* 0x00000000ff00723e */ /* 0x000fca00020004ff */
[----:B------:R-:W-:-:S05]  /*aeb0*/  HADD2.F32 R0, -RZ, R0.H0_H0 ;  /* 0x20000000ff007230 */ /* 0x000fca0000004100 */
[----:B------:R-:W-:-:S04]  /*aec0*/  FMUL R0, R0, UR25 ;  /* 0x0000001900007c20 */ /* 0x000fc80008400000 */
[----:B---3--:R-:W-:-:S05]  /*aed0*/  FFMA R0, R2, UR24, R0 ;  /* 0x0000001802007c23 */ /* 0x008fca0008000000 */
[----:B0-----:R-:W-:Y:S02]  /*aee0*/  F2FP.SATFINITE.E5M2.F32.PACK_AB_MERGE_C R3, RZ, R0, RZ ;  /* 0x00000000ff03723e */ /* 0x001fe400048060ff */
[----:B------:R-:W-:-:S03]  /*aef0*/  PRMT R0, RZ, 0x7610, R0 ;  /* 0x00007610ff007816 */ /* 0x000fc60000000000 */
[----:B------:R0:W-:Y:S01]  /*af00*/  @!P3 STG.E.U8 desc[UR22][R26.64+0xc1], R3 ;  /* 0x0000c1031a00b986 */ /* 0x0001e2000c101116 */
[----:B------:R-:W-:Y:S05]  /*af10*/  @P4 BRA `(.L_x_242) ;  /* 0x0000000000044947 */ /* 0x000fea0003800000 */
[----:B------:R3:W5:Y:S02]  /*af20*/  LDG.E.U8 R0, desc[UR22][R28.64+0xc8] ;  /* 0x0000c8161c007981 */ /* 0x000764000c1e1100 */
.L_x_242:
[----:B------:R-:W-:Y:S05]  /*af30*/  BSYNC B1 ;  /* 0x0000000000017941 */ /* 0x000fea0003800000 */
.L_x_241:
[----:B------:R-:W2:Y:S01]  /*af40*/  LDL.LU R2, [R1+0x8] ;  /* 0x0000080001027983 */ /* 0x000ea20000300800 */
        /* <DEDUP_REMOVED lines=12> */
.L_x_244:
[----:B------:R-:W-:Y:S05]  /*b010*/  BSYNC B1 ;  /* 0x0000000000017941 */ /* 0x000fea0003800000 */
.L_x_243:
        /* <DEDUP_REMOVED lines=13> */
.L_x_246:
[----:B------:R-:W-:Y:S05]  /*b0f0*/  BSYNC B1 ;  /* 0x0000000000017941 */ /* 0x000fea0003800000 */
.L_x_245:
        /* <DEDUP_REMOVED lines=13> */
.L_x_248:
[----:B------:R-:W-:Y:S05]  /*b1d0*/  BSYNC B1 ;  /* 0x0000000000017941 */ /* 0x000fea0003800000 */
.L_x_247:
        /* <DEDUP_REMOVED lines=13> */
.L_x_250:
[----:B------:R-:W-:Y:S05]  /*b2b0*/  BSYNC B1 ;  /* 0x0000000000017941 */ /* 0x000fea0003800000 */
.L_x_249:
        /* <DEDUP_REMOVED lines=13> */
.L_x_252:
[----:B------:R-:W-:Y:S05]  /*b390*/  BSYNC B1 ;  /* 0x0000000000017941 */ /* 0x000fea0003800000 */
.L_x_251:
        /* <DEDUP_REMOVED lines=13> */
.L_x_254:
[----:B------:R-:W-:Y:S05]  /*b470*/  BSYNC B1 ;  /* 0x0000000000017941 */ /* 0x000fea0003800000 */
.L_x_253:
        /* <DEDUP_REMOVED lines=13> */
.L_x_256:
[----:B------:R-:W-:Y:S05]  /*b550*/  BSYNC B1 ;  /* 0x0000000000017941 */ /* 0x000fea0003800000 */
.L_x_255:
        /* <DEDUP_REMOVED lines=13> */
.L_x_258:
[----:B------:R-:W-:Y:S05]  /*b630*/  BSYNC B1 ;  /* 0x0000000000017941 */ /* 0x000fea0003800000 */
.L_x_257:
        /* <DEDUP_REMOVED lines=13> */
.L_x_260:
[----:B------:R-:W-:Y:S05]  /*b710*/  BSYNC B1 ;  /* 0x0000000000017941 */ /* 0x000fea0003800000 */
.L_x_259:
        /* <DEDUP_REMOVED lines=13> */
.L_x_262:
[----:B------:R-:W-:Y:S05]  /*b7f0*/  BSYNC B1 ;  /* 0x0000000000017941 */ /* 0x000fea0003800000 */
.L_x_261:
        /* <DEDUP_REMOVED lines=13> */
.L_x_264:
[----:B------:R-:W-:Y:S05]  /*b8d0*/  BSYNC B1 ;  /* 0x0000000000017941 */ /* 0x000fea0003800000 */
.L_x_263:
        /* <DEDUP_REMOVED lines=13> */
.L_x_266:
[----:B------:R-:W-:Y:S05]  /*b9b0*/  BSYNC B1 ;  /* 0x0000000000017941 */ /* 0x000fea0003800000 */
.L_x_265:
        /* <DEDUP_REMOVED lines=13> */
.L_x_268:
[----:B------:R-:W-:Y:S05]  /*ba90*/  BSYNC B1 ;  /* 0x0000000000017941 */ /* 0x000fea0003800000 */
.L_x_267:
        /* <DEDUP_REMOVED lines=13> */
.L_x_270:
[----:B------:R-:W-:Y:S05]  /*bb70*/  BSYNC B1 ;  /* 0x0000000000017941 */ /* 0x000fea0003800000 */
.L_x_269:
        /* <DEDUP_REMOVED lines=13> */
.L_x_272:
[----:B------:R-:W-:Y:S05]  /*bc50*/  BSYNC B1 ;  /* 0x0000000000017941 */ /* 0x000fea0003800000 */
.L_x_271:
        /* <DEDUP_REMOVED lines=13> */
.L_x_274:
[----:B------:R-:W-:Y:S05]  /*bd30*/  BSYNC B1 ;  /* 0x0000000000017941 */ /* 0x000fea0003800000 */
.L_x_273:
        /* <DEDUP_REMOVED lines=13> */
.L_x_276:
[----:B------:R-:W-:Y:S05]  /*be10*/  BSYNC B1 ;  /* 0x0000000000017941 */ /* 0x000fea0003800000 */
.L_x_275:
        /* <DEDUP_REMOVED lines=13> */
.L_x_278:
[----:B------:R-:W-:Y:S05]  /*bef0*/  BSYNC B1 ;  /* 0x0000000000017941 */ /* 0x000fea0003800000 */
.L_x_277:
        /* <DEDUP_REMOVED lines=13> */
.L_x_280:
[----:B------:R-:W-:Y:S05]  /*bfd0*/  BSYNC B1 ;  /* 0x0000000000017941 */ /* 0x000fea0003800000 */
.L_x_279:
        /* <DEDUP_REMOVED lines=13> */
.L_x_282:
[----:B------:R-:W-:Y:S05]  /*c0b0*/  BSYNC B1 ;  /* 0x0000000000017941 */ /* 0x000fea0003800000 */
.L_x_281:
        /* <DEDUP_REMOVED lines=13> */
.L_x_284:
[----:B------:R-:W-:Y:S05]  /*c190*/  BSYNC B1 ;  /* 0x0000000000017941 */ /* 0x000fea0003800000 */
.L_x_283:
        /* <DEDUP_REMOVED lines=13> */
.L_x_286:
[----:B------:R-:W-:Y:S05]  /*c270*/  BSYNC B1 ;  /* 0x0000000000017941 */ /* 0x000fea0003800000 */
.L_x_285:
        /* <DEDUP_REMOVED lines=13> */
.L_x_288:
[----:B------:R-:W-:Y:S05]  /*c350*/  BSYNC B1 ;  /* 0x0000000000017941 */ /* 0x000fea0003800000 */
.L_x_287:
        /* <DEDUP_REMOVED lines=13> */
.L_x_290:
[----:B------:R-:W-:Y:S05]  /*c430*/  BSYNC B1 ;  /* 0x0000000000017941 */ /* 0x000fea0003800000 */
.L_x_289:
        /* <DEDUP_REMOVED lines=13> */
.L_x_292:
[----:B------:R-:W-:Y:S05]  /*c510*/  BSYNC B1 ;  /* 0x0000000000017941 */ /* 0x000fea0003800000 */
.L_x_291:
        /* <DEDUP_REMOVED lines=13> */
.L_x_294:
[----:B------:R-:W-:Y:S05]  /*c5f0*/  BSYNC B1 ;  /* 0x0000000000017941 */ /* 0x000fea0003800000 */
.L_x_293:
        /* <DEDUP_REMOVED lines=13> */
.L_x_296:
[----:B------:R-:W-:Y:S05]  /*c6d0*/  BSYNC B1 ;  /* 0x0000000000017941 */ /* 0x000fea0003800000 */
.L_x_295:
[----:B------:R-:W-:Y:S05]  /*c6e0*/  @P1 BRA `(.L_x_297) ;  /* 0x0000002000a41947 */ /* 0x000fea0003800000 */
[----:B------:R-:W2:Y:S01]  /*c6f0*/  LDL.LU R2, [R1+0x74] ;  /* 0x0000740001027983 */ /* 0x000ea20000300800 */
[----:B-----5:R-:W-:-:S04]  /*c700*/  LOP3.LUT R0, R0, 0xff, RZ, 0xc0, !PT ;  /* 0x000000ff00007812 */ /* 0x020fc800078ec0ff */
[----:B------:R-:W-:-:S05]  /*c710*/  F2FP.F16.E5M2.UNPACK_B R0, R0 ;  /* 0x00000000ff00723e */ /* 0x000fca00020004ff */
[----:B------:R-:W-:-:S05]  /*c720*/  HADD2.F32 R0, -RZ, R0.H0_H0 ;  /* 0x20000000ff007230 */ /* 0x000fca0000004100 */
[----:B------:R-:W-:-:S04]  /*c730*/  FMUL R0, R0, UR25 ;  /* 0x0000001900007c20 */ /* 0x000fc80008400000 */
[----:B--2---:R-:W-:-:S05]  /*c740*/  FFMA R0, R2, UR24, R0 ;  /* 0x0000001802007c23 */ /* 0x004fca0008000000 */
[----:B0-----:R-:W-:-:S05]  /*c750*/  F2FP.SATFINITE.E5M2.F32.PACK_AB_MERGE_C R3, RZ, R0, RZ ;  /* 0x00000000ff03723e */ /* 0x001fca00048060ff */
[----:B------:R0:W-:Y:S01]  /*c760*/  STG.E.U8 desc[UR22][R26.64+0xf9], R3 ;  /* 0x0000f9031a007986 */ /* 0x0001e2000c101116 */
[----:B------:R-:W-:Y:S05]  /*c770*/  BRA `(.L_x_297) ;  /* 0x0000002000807947 */ /* 0x000fea0003800000 */
.L_x_40:
[C---:B------:R-:W-:Y:S01]  /*c780*/  ISETP.GE.AND P1, PT, R39.reuse, 0x1, PT ;  /* 0x000000012700780c */ /* 0x040fe20003f26270 */
[----:B------:R-:W-:Y:S01]  /*c790*/  FMUL R226, R226, UR24 ;  /* 0x00000018e2e27c20 */ /* 0x000fe20008400000 */
[----:B------:R-:W2:Y:S01]  /*c7a0*/  LDL.LU R227, [R1+0x10] ;  /* 0x0000100001e37983 */ /* 0x000ea20000300800 */
[----:B------:R-:W-:Y:S01]  /*c7b0*/  ISETP.GE.AND P0, PT, R39, 0x9, PT ;  /* 0x000000092700780c */ /* 0x000fe20003f06270 */
[----:B------:R-:W-:Y:S01]  /*c7c0*/  FMUL R225, R225, UR24 ;  /* 0x00000018e1e17c20 */ /* 0x000fe20008400000 */
[C---:B------:R-:W-:Y:S02]  /*c7d0*/  ISETP.LT.OR P4, PT, R34.reuse, 0x1, !P1 ;  /* 0x000000012200780c */ /* 0x040fe40004f81670 */
[C---:B------:R-:W-:Y:S02]  /*c7e0*/  ISETP.LT.OR P5, PT, R34.reuse, 0x2, !P1 ;  /* 0x000000022200780c */ /* 0x040fe40004fa1670 */
[----:B------:R-:W-:Y:S02]  /*c7f0*/  F2FP.SATFINITE.E5M2.F32.PACK_AB_MERGE_C R29, RZ, R226, RZ ;  /* 0x000000e2ff1d723e */ /* 0x000fe400048060ff */
[----:B------:R-:W-:Y:S01]  /*c800*/  ISETP.LT.OR P3, PT, R34, 0x1, !P0 ;  /* 0x000000012200780c */ /* 0x000fe20004761670 */
[----:B------:R-:W-:Y:S01]  /*c810*/  FMUL R224, R224, UR24 ;  /* 0x00000018e0e07c20 */ /* 0x000fe20008400000 */
[----:B------:R-:W-:Y:S01]  /*c820*/  ISETP.LT.OR P6, PT, R34, 0xa, !P1 ;  /* 0x0000000a2200780c */ /* 0x000fe20004fc1670 */
[----:B------:R-:W-:Y:S01]  /*c830*/  FMUL R223, R223, UR24 ;  /* 0x00000018dfdf7c20 */ /* 0x000fe20008400000 */
[----:B------:R-:W-:Y:S01]  /*c840*/  F2FP.SATFINITE.E5M2.F32.PACK_AB_MERGE_C R225, RZ, R225, RZ ;  /* 0x000000e1ffe1723e */ /* 0x000fe200048060ff */
[----:B------:R-:W-:Y:S01]  /*c850*/  FMUL R221, R221, UR24 ;  /* 0x00000018dddd7c20 */ /* 0x000fe20008400000 */
[----:B------:R-:W-:Y:S01]  /*c860*/  FMUL R222, R222, UR24 ;  /* 0x00000018dede7c20 */ /* 0x000fe20008400000 */
[----:B------:R0:W-:Y:S01]  /*c870*/  @!P4 STG.E.U8 desc[UR22][R24.64], R29 ;  /* 0x0000001d1800c986 */ /* 0x0001e2000c101116 */
[----:B------:R-:W-:-:S02]  /*c880*/  ISETP.LT.OR P4, PT, R34, 0x2, !P0 ;  /* 0x000000022200780c */ /* 0x000fc40004781670 */
[----:B------:R-:W-:Y:S01]  /*c890*/  F2FP.SATFINITE.E5M2.F32.PACK_AB_MERGE_C R31, RZ, R224, RZ ;  /* 0x000000e0ff1f723e */ /* 0x000fe200048060ff */
[----:B------:R3:W-:Y:S01]  /*c8a0*/  @!P5 STG.E.U8 desc[UR22][R24.64+0x1], R225 ;  /* 0x000001e11800d986 */ /* 0x0007e2000c101116 */
[----:B------:R-:W-:Y:S02]  /*c8b0*/  ISETP.LT.OR P5, PT, R34, 0x9, !P1 ;  /* 0x000000092200780c */ /* 0x000fe40004fa1670 */
[----:B------:R-:W-:Y:S01]  /*c8c0*/  F2FP.SATFINITE.E5M2.F32.PACK_AB_MERGE_C R223, RZ, R223, RZ ;  /* 0x000000dfffdf723e */ /* 0x000fe200048060ff */
[----:B------:R-:W-:Y:S01]  /*c8d0*/  FMUL R220, R220, UR24 ;  /* 0x00000018dcdc7c20 */ /* 0x000fe20008400000 */
[----:B------:R-:W-:Y:S01]  /*c8e0*/  F2FP.SATFINITE.E5M2.F32.PACK_AB_MERGE_C R221, RZ, R221, RZ ;  /* 0x000000ddffdd723e */ /* 0x000fe200048060ff */
[----:B------:R-:W-:Y:S01]  /*c8f0*/  @!P3 STG.E.U8 desc[UR22][R26.64], R31 ;  /* 0x0000001f1a00b986 */ /* 0x000fe2000c101116 */
[----:B------:R-:W-:-:S03]  /*c900*/  ISETP.LT.OR P3, PT, R34, 0x9, !P0 ;  /* 0x000000092200780c */ /* 0x000fc60004761670 */
[----:B------:R-:W-:Y:S01]  /*c910*/  @!P4 STG.E.U8 desc[UR22][R26.64+0x1], R223 ;  /* 0x000001df1a00c986 */ /* 0x000fe2000c101116 */
[----:B------:R-:W-:-:S03]  /*c920*/  ISETP.LT.OR P4, PT, R34, 0xa, !P0 ;  /* 0x0000000a2200780c */ /* 0x000fc60004781670 */
[----:B------:R-:W-:Y:S01]  /*c930*/  @!P6 STG.E.U8 desc[UR22][R24.64+0x9], R221 ;  /* 0x000009dd1800e986 */ /* 0x000fe2000c101116 */
[C---:B------:R-:W-:Y:S01]  /*c940*/  ISETP.LT.OR P6, PT, R34.reuse, 0x12, !P1 ;  /* 0x000000122200780c */ /* 0x040fe20004fc1670 */
[----:B------:R-:W-:Y:S01]  /*c950*/  FMUL R219, R219, UR24 ;  /* 0x00000018dbdb7c20 */ /* 0x000fe20008400000 */
[----:B0-----:R-:W-:Y:S01]  /*c960*/  F2FP.SATFINITE.E5M2.F32.PACK_AB_MERGE_C R29, RZ, R222, RZ ;  /* 0x000000deff1d723e */ /* 0x001fe200048060ff */
[----:B------:R-:W-:Y:S01]  /*c970*/  FMUL R217, R217, UR24 ;  /* 0x00000018d9d97c20 */ /* 0x000fe20008400000 */
[----:B------:R-:W4:Y:S01]  /*c980*/  LDL.LU R226, [R1+0xc] ;  /* 0x00000c0001e27983 */ /* 0x000f220000300800 */
[----:B------:R-:W-:Y:S02]  /*c990*/  F2FP.SATFINITE.E5M2.F32.PACK_AB_MERGE_C R33, RZ, R220, RZ ;  /* 0x000000dcff21723e */ /* 0x000fe400048060ff */
[----:B------:R-:W-:Y:S01]  /*c9a0*/  F2FP.SATFINITE.E5M2.F32.PACK_AB_MERGE_C R219, RZ, R219, RZ ;  /* 0x000000dbffdb723e */ /* 0x000fe200048060ff */
[----:B------:R0:W-:Y:S01]  /*c9b0*/  @!P5 STG.E.U8 desc[UR22][R24.64+0x8], R29 ;  /* 0x0000081d1800d986 */ /* 0x0001e2000c101116 */
[----:B------:R-:W-:-:S02]  /*c9c0*/  ISETP.LT.OR P5, PT, R34, 0x11, !P1 ;  /* 0x000000112200780c */ /* 0x000fc40004fa1670 */
[----:B------:R-:W-:Y:S01]  /*c9d0*/  F2FP.SATFINITE.E5M2.F32.PACK_AB_MERGE_C R217, RZ, R217, RZ ;  /* 0x000000d9ffd9723e */ /* 0x000fe200048060ff */
[----:B---3--:R-:W3:Y:S01]  /*c9e0*/  LDL.LU R225, [R1+0x8] ;  /* 0x0000080001e17983 */ /* 0x008ee20000300800 */
[----:B------:R-:W-:-:S03]  /*c9f0*/  FMUL R218, R218, UR24 ;  /* 0x00000018dada7c20 */ /* 0x000fc60008400000 */
[----:B------:R-:W4:Y:S04]  /*ca00*/  LDL.LU R224, [R1+0x4] ;  /* 0x0000040001e07983 */ /* 0x000f280000300800 */
[----:B------:R-:W3:Y:S01]  /*ca10*/  LDL.LU R222, [R1] ;  /* 0x0000000001de7983 */ /* 0x000ee20000300800 */
[----:B0-----:R-:W-:Y:S01]  /*ca20*/  F2FP.SATFINITE.E5M2.F32.PACK_AB_MERGE_C R29, RZ, R218, RZ ;  /* 0x000000daff1d723e */ /* 0x001fe200048060ff */
[----:B------:R-:W-:Y:S01]  /*ca30*/  FMUL R216, R216, UR24 ;  /* 0x00000018d8d87c20 */ /* 0x000fe20008400000 */
[----:B------:R-:W-:Y:S01]  /*ca40*/  FMUL R215, R215, UR24 ;  /* 0x00000018d7d77c20 */ /* 0x000fe20008400000 */
[----:B------:R0:W-:Y:S01]  /*ca50*/  @!P3 STG.E.U8 desc[UR22][R26.64+0x8], R33 ;  /* 0x000008211a00b986 */ /* 0x0001e2000c101116 */
[C---:B------:R-:W-:Y:S01]  /*ca60*/  ISETP.LT.OR P3, PT, R34.reuse, 0x11, !P0 ;  /* 0x000000112200780c */ /* 0x040fe20004761670 */
[----:B------:R-:W-:Y:S01]  /*ca70*/  FMUL R213, R213, UR24 ;  /* 0x00000018d5d57c20 */ /* 0x000fe20008400000 */
[----:B------:R-:W-:Y:S01]  /*ca80*/  F2FP.SATFINITE.E5M2.F32.PACK_AB_MERGE_C R31, RZ, R216, RZ ;  /* 0x000000d8ff1f723e */ /* 0x000fe200048060ff */
[----:B------:R-:W-:Y:S01]  /*ca90*/  @!P4 STG.E.U8 desc[UR22][R26.64+0x9], R219 ;  /* 0x000009db1a00c986 */ /* 0x000fe2000c101116 */
[----:B------:R-:W-:Y:S01]  /*caa0*/  ISETP.LT.OR P4, PT, R34, 0x12, !P0 ;  /* 0x000000122200780c */ /* 0x000fe20004781670 */
[----:B------:R-:W-:Y:S01]  /*cab0*/  FMUL R214, R214, UR24 ;  /* 0x00000018d6d67c20 */ /* 0x000fe20008400000 */
[----:B------:R-:W-:Y:S01]  /*cac0*/  F2FP.SATFINITE.E5M2.F32.PACK_AB_MERGE_C R215, RZ, R215, RZ ;  /* 0x000000d7ffd7723e */ /* 0x000fe200048060ff */
[----:B------:R-:W-:Y:S01]  /*cad0*/  @!P6 STG.E.U8 desc[UR22][R24.64+0x11], R217 ;  /* 0x000011d91800e986 */ /* 0x000fe2000c101116 */
[----:B------:R-:W-:Y:S01]  /*cae0*/  ISETP.LT.OR P6, PT, R34, 0x1a, !P1 ;  /* 0x0000001a2200780c */ /* 0x000fe20004fc1670 */
[----:B------:R-:W-:Y:S01]  /*caf0*/  FMUL R212, R212, UR24 ;  /* 0x00000018d4d47c20 */ /* 0x000fe20008400000 */
[----:B------:R-:W-:Y:S01]  /*cb00*/  F2FP.SATFINITE.E5M2.F32.PACK_AB_MERGE_C R213, RZ, R213, RZ ;  /* 0x000000d5ffd5723e */ /* 0x000fe200048060ff */
[----:B------:R1:W-:Y:S01]  /*cb10*/  @!P5 STG.E.U8 desc[UR22][R24.64+0x10], R29 ;  /* 0x0000101d1800d986 */ /* 0x0003e2000c101116 */
[C---:B------:R-:W-:Y:S01]  /*cb20*/  ISETP.LT.OR P5, PT, R34.reuse, 0x19, !P1 ;  /* 0x000000192200780c */ /* 0x040fe20004fa1670 */
[----:B------:R-:W-:Y:S01]  /*cb30*/  FMUL R211, R211, UR24 ;  /* 0x00000018d3d37c20 */ /* 0x000fe20008400000 */
[----:B------:R-:W-:Y:S01]  /*cb40*/  FMUL R209, R209, UR24 ;  /* 0x00000018d1d17c20 */ /* 0x000fe20008400000 */
[----:B------:R1:W-:Y:S01]  /*cb50*/  @!P3 STG.E.U8 desc[UR22][R26.64+0x10], R31 ;  /* 0x0000101f1a00b986 */ /* 0x0003e2000c101116 */
[----:B------:R-:W-:Y:S01]  /*cb60*/  ISETP.LT.OR P3, PT, R34, 0x19, !P0 ;  /* 0x000000192200780c */ /* 0x000fe20004761670 */
[----:B------:R-:W-:Y:S01]  /*cb70*/  FMUL R210, R210, UR24 ;  /* 0x00000018d2d27c20 */ /* 0x000fe20008400000 */
[----:B0-----:R-:W-:Y:S01]  /*cb80*/  F2FP.SATFINITE.E5M2.F32.PACK_AB_MERGE_C R33, RZ, R212, RZ ;  /* 0x000000d4ff21723e */ /* 0x001fe200048060ff */
[----:B------:R-:W-:Y:S01]  /*cb90*/  @!P4 STG.E.U8 desc[UR22][R26.64+0x11], R215 ;  /* 0x000011d71a00c986 */ /* 0x000fe2000c101116 */
[----:B------:R-:W-:Y:S01]  /*cba0*/  ISETP.LT.OR P4, PT, R34, 0x1a, !P0 ;  /* 0x0000001a2200780c */ /* 0x000fe20004781670 */
[----:B------:R-:W-:Y:S01]  /*cbb0*/  FMUL R208, R208, UR24 ;  /* 0x00000018d0d07c20 */ /* 0x000fe20008400000 */
[----:B------:R-:W-:Y:S01]  /*cbc0*/  F2FP.SATFINITE.E5M2.F32.PACK_AB_MERGE_C R211, RZ, R211, RZ ;  /* 0x000000d3ffd3723e */ /* 0x000fe200048060ff */
[----:B------:R-:W-:Y:S01]  /*cbd0*/  @!P6 STG.E.U8 desc[UR22][R24.64+0x19], R213 ;  /* 0x000019d51800e986 */ /* 0x000fe2000c101116 */
[----:B------:R-:W-:Y:S01]  /*cbe0*/  ISETP.LT.OR P6, PT, R34, 0x22, !P1 ;  /* 0x000000222200780c */ /* 0x000fe20004fc1670 */
[----:B------:R-:W-:Y:S01]  /*cbf0*/  FMUL R207, R207, UR24 ;  /* 0x00000018cfcf7c20 */ /* 0x000fe20008400000 */
[----:B-1----:R-:W-:Y:S01]  /*cc00*/  F2FP.SATFINITE.E5M2.F32.PACK_AB_MERGE_C R29, RZ, R214, RZ ;  /* 0x000000d6ff1d723e */ /* 0x002fe200048060ff */
[----:B------:R-:W-:Y:S01]  /*cc10*/  FMUL R205, R205, UR24 ;  /* 0x00000018cdcd7c20 */ /* 0x000fe20008400000 */
[----:B------:R-:W-:Y:S01]  /*cc20*/  F2FP.SATFINITE.E5M2.F32.PACK_AB_MERGE_C R209, RZ, R209, RZ ;  /* 0x000000d1ffd1723e */ /* 0x000fe200048060ff */
[----:B------:R-:W-:Y:S01]  /*cc30*/  FMUL R206, R206, UR24 ;  /* 0x00000018cece7c20 */ /* 0x000fe20008400000 */
[----:B------:R-:W-:Y:S01]  /*cc40*/  F2FP.SATFINITE.E5M2.F32.PACK_AB_MERGE_C R31, RZ, R208, RZ ;  /* 0x000000d0ff1f723e */ /* 0x000fe200048060ff */
[----:B------:R0:W-:Y:S01]  /*cc50*/  @!P5 STG.E.U8 desc[UR22][R24.64+0x18], R29 ;  /* 0x0000181d1800d986 */ /* 0x0001e2000c101116 */
[----:B------:R-:W-:Y:S01]  /*cc60*/  ISETP.LT.OR P5, PT, R34, 0x21, !P1 ;  /* 0x000000212200780c */ /* 0x000fe20004fa1670 */
[----:B------:R-:W-:Y:S01]  /*cc70*/  FMUL R204, R204, UR24 ;  /* 0x00000018cccc7c20 */ /* 0x000fe20008400000 */
[----:B------:R-:W-:Y:S01]  /*cc80*/  F2FP.SATFINITE.E5M2.F32.PACK_AB_MERGE_C R207, RZ, R207, RZ ;  /* 0x000000cfffcf723e */ /* 0x000fe200048060ff */
[----:B------:R1:W-:Y:S01]  /*cc90*/  @!P3 STG.E.U8 desc[UR22][R26.64+0x18], R33 ;  /* 0x000018211a00b986 */ /* 0x0003e2000c101116 */
[C---:B------:R-:W-:Y:S01]  /*cca0*/  ISETP.LT.OR P3, PT, R34.reuse, 0x21, !P0 ;  /* 0x000000212200780c */ /* 0x040fe20004761670 */
[----:B------:R-:W-:Y:S01]  /*ccb0*/  FMUL R203, R203, UR24 ;  /* 0x00000018cbcb7c20 */ /* 0x000fe20008400000 */
[----:B------:R-:W-:Y:S01]  /*ccc0*/  F2FP.SATFINITE.E5M2.F32.PACK_AB_MERGE_C R205, RZ, R205, RZ ;  /* 0x000000cdffcd723e */ /* 0x000fe200048060ff */
[----:B------:R-:W-:Y:S01]  /*ccd0*/  @!P4 STG.E.U8 desc[UR22][R26.64+0x19], R211 ;  /* 0x000019d31a00c986 */ /* 0x000fe2000c101116 */
[C---:B------:R-:W-:Y:S01]  /*cce0*/  ISETP.LT.OR P4, PT, R34.reuse, 0x22, !P0 ;  /* 0x000000222200780c */ /* 0x040fe20004781670 */
[----:B------:R-:W-:Y:S01]  /*ccf0*/  FMUL R201, R201, UR24 ;  /* 0x00000018c9c97c20 */ /* 0x000fe20008400000 */
[----:B------:R-:W-:Y:S01]  /*cd00*/  F2FP.SATFINITE.E5M2.F32.PACK_AB_MERGE_C R203, RZ, R203, RZ ;  /* 0x000000cbffcb723e */ /* 0x000fe200048060ff */
[----:B------:R-:W-:Y:S01]  /*cd10*/  @!P6 STG.E.U8 desc[UR22][R24.64+0x21], R209 ;  /* 0x000021d11800e986 */ /* 0x000fe2000c101116 */
[----:B------:R-:W-:Y:S01]  /*cd20*/  ISETP.LT.OR P6, PT, R34, 0x2a, !P1 ;  /* 0x0000002a2200780c */ /* 0x000fe20004fc1670 */
[----:B------:R-:W-:Y:S01]  /*cd30*/  FMUL R202, R202, UR24 ;  /* 0x00000018caca7c20 */ /* 0x000fe20008400000 */
[----:B0-----:R-:W-:Y:S01]  /*cd40*/  F2FP.SATFINITE.E5M2.F32.PACK_AB_MERGE_C R29, RZ, R210, RZ ;  /* 0x000000d2ff1d723e */ /* 0x001fe200048060ff */
[----:B------:R-:W-:Y:S01]  /*cd50*/  FMUL R200, R200, UR24 ;  /* 0x00000018c8c87c20 */ /* 0x000fe20008400000 */
[----:B-1----:R-:W-:Y:S01]  /*cd60*/  F2FP.SATFINITE.E5M2.F32.PACK_AB_MERGE_C R33, RZ, R204, RZ ;  /* 0x000000ccff21723e */ /* 0x002fe200048060ff */
[----:B------:R-:W-:Y:S01]  /*cd70*/  FMUL R199, R199, UR24 ;  /* 0x00000018c7c77c20 */ /* 0x000fe20008400000 */
[----:B------:R-:W-:Y:S01]  /*cd80*/  F2FP.SATFINITE.E5M2.F32.PACK_AB_MERGE_C R201, RZ, R201, RZ ;  /* 0x000000c9ffc9723e */ /* 0x000fe200048060ff */
[----:B------:R0:W-:Y:S01]  /*cd90*/  @!P5 STG.E.U8 desc[UR22][R24.64+0x20], R29 ;  /* 0x0000201d1800d986 */ /* 0x0001e2000c101116 */
[C---:B------:R-:W-:Y:S01]  /*cda0*/  ISETP.LT.OR P5, PT, R34.reuse, 0x29, !P1 ;  /* 0x000000292200780c */ /* 0x040fe20004fa1670 */
[----:B------:R-:W-:Y:S01]  /*cdb0*/  FMUL R197, R197, UR24 ;  /* 0x00000018c5c57c20 */ /* 0x000fe20008400000 */
[----:B------:R-:W-:Y:S01]  /*cdc0*/  F2FP.SATFINITE.E5M2.F32.PACK_AB_MERGE_C R199, RZ, R199, RZ ;  /* 0x000000c7ffc7723e */ /* 0x000fe200048060ff */
[----:B------:R1:W-:Y:S01]  /*cdd0*/  @!P3 STG.E.U8 desc[UR22][R26.64+0x20], R31 ;  /* 0x0000201f1a00b986 */ /* 0x0003e2000c101116 */
[----:B------:R-:W-:Y:S01]  /*cde0*/  ISETP.LT.OR P3, PT, R34, 0x29, !P0 ;  /* 0x000000292200780c */ /* 0x000fe20004761670 */
[----:B------:R-:W-:Y:S01]  /*cdf0*/  FMUL R198, R198, UR24 ;  /* 0x00000018c6c67c20 */ /* 0x000fe20008400000 */
[----:B------:R-:W-:Y:S01]  /*ce00*/  F2FP.SATFINITE.E5M2.F32.PACK_AB_MERGE_C R197, RZ, R197, RZ ;  /* 0x000000c5ffc5723e */ /* 0x000fe200048060ff */
[----:B------:R-:W-:Y:S01]  /*ce10*/  @!P4 STG.E.U8 desc[UR22][R26.64+0x21], R207 ;  /* 0x000021cf1a00c986 */ /* 0x000fe2000c101116 */
[----:B------:R-:W-:Y:S01]  /*ce20*/  ISETP.LT.OR P4, PT, R34, 0x2a, !P0 ;  /* 0x0000002a2200780c */ /* 0x000fe20004781670 */
[----:B------:R-:W-:Y:S01]  /*ce30*/  FMUL R196, R196, UR24 ;  /* 0x00000018c4c47c20 */ /* 0x000fe20008400000 */
[----:B------:R-:W-:Y:S01]  /*ce40*/  FMUL R195, R195, UR24 ;  /* 0x00000018c3c37c20 */ /* 0x000fe20008400000 */
        /* <DEDUP_REMOVED lines=27> */
[----:B------:R-:W-:Y:S01]  /*d000*/  FMUL R186, R186, UR24 ;  /* 0x00000018baba7c20 */ /* 0x000fe20008400000 */
        /* <DEDUP_REMOVED lines=154> */
[----:B-----5:R-:W-:Y:S01]  /*d9b0*/  FMUL R5, R5, UR24 ;  /* 0x0000001805057c20 */ /* 0x020fe20008400000 */
[----:B0-----:R-:W-:Y:S01]  /*d9c0*/  F2FP.SATFINITE.E5M2.F32.PACK_AB_MERGE_C R29, RZ, R170, RZ ;  /* 0x000000aaff1d723e */ /* 0x001fe200048060ff */
[----:B------:R-:W-:Y:S01]  /*d9d0*/  FMUL R0, R0, UR24 ;  /* 0x0000001800007c20 */ /* 0x000fe20008400000 */
[----:B-1----:R-:W-:Y:S01]  /*d9e0*/  F2FP.SATFINITE.E5M2.F32.PACK_AB_MERGE_C R33, RZ, R164, RZ ;  /* 0x000000a4ff21723e */ /* 0x002fe200048060ff */
[----:B------:R-:W-:Y:S01]  /*d9f0*/  FMUL R6, R6, UR24 ;  /* 0x0000001806067c20 */ /* 0x000fe20008400000 */
[----:B------:R-:W-:Y:S01]  /*da00*/  F2FP.SATFINITE.E5M2.F32.PACK_AB_MERGE_C R7, RZ, R7, RZ ;  /* 0x00000007ff07723e */ /* 0x000fe200048060ff */
[----:B------:R0:W-:Y:S01]  /*da10*/  @!P5 STG.E.U8 desc[UR22][R24.64+0x70], R29 ;  /* 0x0000701d1800d986 */ /* 0x0001e2000c101116 */
[----:B------:R-:W-:Y:S01]  /*da20*/  ISETP.LT.OR P5, PT, R34, 0x79, !P1 ;  /* 0x000000792200780c */ /* 0x000fe20004fa1670 */
[----:B------:R-:W-:Y:S01]  /*da30*/  FMUL R2, R2, UR24 ;  /* 0x0000001802027c20 */ /* 0x000fe20008400000 */
[----:B------:R-:W-:Y:S01]  /*da40*/  F2FP.SATFINITE.E5M2.F32.PACK_AB_MERGE_C R5, RZ, R5, RZ ;  /* 0x00000005ff05723e */ /* 0x000fe200048060ff */
[----:B------:R1:W-:Y:S01]  /*da50*/  @!P3 STG.E.U8 desc[UR22][R26.64+0x70], R31 ;  /* 0x0000701f1a00b986 */ /* 0x0003e2000c101116 */
[----:B------:R-:W-:Y:S01]  /*da60*/  ISETP.LT.OR P3, PT, R34, 0x79, !P0 ;  /* 0x000000792200780c */ /* 0x000fe20004761670 */
[----:B------:R-:W-:Y:S01]  /*da70*/  FMUL R3, R3, UR24 ;  /* 0x0000001803037c20 */ /* 0x000fe20008400000 */
[----:B------:R-:W-:Y:S01]  /*da80*/  FMUL R4, R4, UR24 ;  /* 0x0000001804047c20 */ /* 0x000fe20008400000 */
[----:B------:R-:W-:Y:S01]  /*da90*/  @!P4 STG.E.U8 desc[UR22][R26.64+0x71], R167 ;  /* 0x000071a71a00c986 */ /* 0x000fe2000c101116 */
[----:B------:R-:W-:-:S03]  /*daa0*/  ISETP.LT.OR P4, PT, R34, 0x7a, !P0 ;  /* 0x0000007a2200780c */ /* 0x000fc60004781670 */
[----:B------:R-:W-:Y:S01]  /*dab0*/  @!P6 STG.E.U8 desc[UR22][R24.64+0x79], R165 ;  /* 0x000079a51800e986 */ /* 0x000fe2000c101116 */
[----:B------:R-:W-:Y:S02]  /*dac0*/  ISETP.LT.OR P6, PT, R34, 0x82, !P1 ;  /* 0x000000822200780c */ /* 0x000fe40004fc1670 */
[----:B0-----:R-:W-:Y:S01]  /*dad0*/  F2FP.SATFINITE.E5M2.F32.PACK_AB_MERGE_C R29, RZ, R166, RZ ;  /* 0x000000a6ff1d723e */ /* 0x001fe200048060ff */
[----:B------:R-:W4:Y:S01]  /*dae0*/  LDL.LU R220, [R1+0x14] ;  /* 0x0000140001dc7983 */ /* 0x000f220000300800 */
[----:B-1----:R-:W-:-:S03]  /*daf0*/  F2FP.SATFINITE.E5M2.F32.PACK_AB_MERGE_C R31, RZ, R160, RZ ;  /* 0x000000a0ff1f723e */ /* 0x002fc600048060ff */
[----:B------:R0:W-:Y:S01]  /*db00*/  @!P5 STG.E.U8 desc[UR22][R24.64+0x78], R29 ;  /* 0x0000781d1800d986 */ /* 0x0001e2000c101116 */
[----:B------:R-:W-:-:S03]  /*db10*/  ISETP.LT.OR P5, PT, R34, 0x81, !P1 ;  /* 0x000000812200780c */ /* 0x000fc60004fa1670 */
[----:B------:R1:W-:Y:S01]  /*db20*/  @!P3 STG.E.U8 desc[UR22][R26.64+0x78], R33 ;  /* 0x000078211a00b986 */ /* 0x0003e2000c101116 */
[----:B------:R-:W-:-:S03]  /*db30*/  ISETP.LT.OR P3, PT, R34, 0x81, !P0 ;  /* 0x000000812200780c */ /* 0x000fc60004761670 */
        /* <DEDUP_REMOVED lines=26> */
[----:B0-----:R-:W-:Y:S02]  /*dce0*/  F2FP.SATFINITE.E5M2.F32.PACK_AB_MERGE_C R29, RZ, R154, RZ ;  /* 0x0000009aff1d723e */ /* 0x001fe400048060ff */
[----:B-1----:R-:W-:-:S03]  /*dcf0*/  F2FP.SATFINITE.E5M2.F32.PACK_AB_MERGE_C R33, RZ, R20, RZ ;  /* 0x00000014ff21723e */ /* 0x002fc600048060ff */
[----:B------:R0:W-:Y:S01]  /*dd00*/  @!P5 STG.E.U8 desc[UR22][R24.64+0x90], R29 ;  /* 0x0000901d1800d986 */ /* 0x0001e2000c101116 */
[----:B------:R-:W-:-:S03]  /*dd10*/  ISETP.LT.OR P5, PT, R34, 0x99, !P1 ;  /* 0x000000992200780c */ /* 0x000fc60004fa1670 */
[----:B------:R-:W-:Y:S01]  /*dd20*/  @!P3 STG.E.U8 desc[UR22][R26.64+0x90], R31 ;  /* 0x0000901f1a00b986 */ /* 0x000fe2000c101116 */
[----:B------:R-:W-:-:S03]  /*dd30*/  ISETP.LT.OR P3, PT, R34, 0x99, !P0 ;  /* 0x000000992200780c */ /* 0x000fc60004761670 */
[----:B------:R1:W-:Y:S01]  /*dd40*/  @!P4 STG.E.U8 desc[UR22][R26.64+0x91], R23 ;  /* 0x000091171a00c986 */ /* 0x0003e2000c101116 */
[----:B------:R-:W-:-:S03]  /*dd50*/  ISETP.LT.OR P4, PT, R34, 0x9a, !P0 ;  /* 0x0000009a2200780c */ /* 0x000fc60004781670 */
[----:B------:R2:W-:Y:S01]  /*dd60*/  @!P6 STG.E.U8 desc[UR22][R24.64+0x99], R21 ;  /* 0x000099151800e986 */ /* 0x0005e2000c101116 */
[----:B------:R-:W-:Y:S02]  /*dd70*/  ISETP.LT.OR P6, PT, R34, 0xa2, !P1 ;  /* 0x000000a22200780c */ /* 0x000fe40004fc1670 */
[----:B0-----:R-:W-:-:S05]  /*dd80*/  F2FP.SATFINITE.E5M2.F32.PACK_AB_MERGE_C R29, RZ, R22, RZ ;  /* 0x00000016ff1d723e */ /* 0x001fca00048060ff */
[----:B------:R-:W-:Y:S01]  /*dd90*/  @!P5 STG.E.U8 desc[UR22][R24.64+0x98], R29 ;  /* 0x0000981d1800d986 */ /* 0x000fe2000c101116 */
[C---:B------:R-:W-:Y:S02]  /*dda0*/  ISETP.LT.OR P5, PT, R34.reuse, 0xa1, !P1 ;  /* 0x000000a12200780c */ /* 0x040fe40004fa1670 */
[----:B-1----:R-:W-:Y:S01]  /*ddb0*/  F2FP.SATFINITE.E5M2.F32.PACK_AB_MERGE_C R23, RZ, R18, RZ ;  /* 0x00000012ff17723e */ /* 0x002fe200048060ff */
[----:B------:R-:W-:Y:S01]  /*ddc0*/  @!P3 STG.E.U8 desc[UR22][R26.64+0x98], R33 ;  /* 0x000098211a00b986 */ /* 0x000fe2000c101116 */
[C---:B------:R-:W-:Y:S02]  /*ddd0*/  ISETP.LT.OR P3, PT, R34.reuse, 0xa1, !P0 ;  /* 0x000000a12200780c */ /* 0x040fe40004761670 */
[----:B--2---:R-:W-:Y:S01]  /*dde0*/  F2FP.SATFINITE.E5M2.F32.PACK_AB_MERGE_C R21, RZ, R16, RZ ;  /* 0x00000010ff15723e */ /* 0x004fe200048060ff */
[----:B------:R0:W-:Y:S01]  /*ddf0*/  @!P4 STG.E.U8 desc[UR22][R26.64+0x99], R19 ;  /* 0x000099131a00c986 */ /* 0x0001e2000c101116 */
[----:B------:R-:W-:-:S03]  /*de00*/  ISETP.LT.OR P4, PT, R34, 0xa2, !P0 ;  /* 0x000000a22200780c */ /* 0x000fc60004781670 */
[----:B------:R1:W-:Y:S01]  /*de10*/  @!P6 STG.E.U8 desc[UR22][R24.64+0xa1], R17 ;  /* 0x0000a1111800e986 */ /* 0x0003e2000c101116 */
[----:B------:R-:W-:-:S03]  /*de20*/  ISETP.LT.OR P6, PT, R34, 0xaa, !P1 ;  /* 0x000000aa2200780c */ /* 0x000fc60004fc1670 */
[----:B------:R-:W-:Y:S01]  /*de30*/  @!P5 STG.E.U8 desc[UR22][R24.64+0xa0], R23 ;  /* 0x0000a0171800d986 */ /* 0x000fe2000c101116 */
[----:B------:R-:W-:-:S03]  /*de40*/  ISETP.LT.OR P5, PT, R34, 0xa9, !P1 ;  /* 0x000000a92200780c */ /* 0x000fc60004fa1670 */
[----:B------:R-:W-:Y:S01]  /*de50*/  @!P3 STG.E.U8 desc[UR22][R26.64+0xa0], R21 ;  /* 0x0000a0151a00b986 */ /* 0x000fe2000c101116 */
[C---:B------:R-:W-:Y:S02]  /*de60*/  ISETP.LT.OR P3, PT, R34.reuse, 0xa9, !P0 ;  /* 0x000000a92200780c */ /* 0x040fe40004761670 */
[----:B0-----:R-:W-:Y:S01]  /*de70*/  F2FP.SATFINITE.E5M2.F32.PACK_AB_MERGE_C R19, RZ, R14, RZ ;  /* 0x0000000eff13723e */ /* 0x001fe200048060ff */
[----:B------:R0:W-:Y:S01]  /*de80*/  @!P4 STG.E.U8 desc[UR22][R26.64+0xa1], R15 ;  /* 0x0000a10f1a00c986 */ /* 0x0001e2000c101116 */
[C---:B------:R-:W-:Y:S02]  /*de90*/  ISETP.LT.OR P4, PT, R34.reuse, 0xaa, !P0 ;  /* 0x000000aa2200780c */ /* 0x040fe40004781670 */
[----:B-1----:R-:W-:Y:S01]  /*dea0*/  F2FP.SATFINITE.E5M2.F32.PACK_AB_MERGE_C R17, RZ, R12, RZ ;  /* 0x0000000cff11723e */ /* 0x002fe200048060ff */
        /* <DEDUP_REMOVED lines=15> */
[----:B0-----:R-:W-:Y:S02]  /*dfa0*/  F2FP.SATFINITE.E5M2.F32.PACK_AB_MERGE_C R11, RZ, R6, RZ ;  /* 0x00000006ff0b723e */ /* 0x001fe400048060ff */
[C---:B------:R-:W-:Y:S01]  /*dfb0*/  ISETP.LT.OR P3, PT, R34.reuse, 0xb9, !P0 ;  /* 0x000000b92200780c */ /* 0x040fe20004761670 */
[----:B------:R0:W-:Y:S01]  /*dfc0*/  @!P4 STG.E.U8 desc[UR22][R26.64+0xb1], R7 ;  /* 0x0000b1071a00c986 */ /* 0x0001e2000c101116 */
[----:B-1----:R-:W-:Y:S02]  /*dfd0*/  F2FP.SATFINITE.E5M2.F32.PACK_AB_MERGE_C R9, RZ, R4, RZ ;  /* 0x00000004ff09723e */ /* 0x002fe400048060ff */
[C---:B------:R-:W-:Y:S01]  /*dfe0*/  ISETP.LT.OR P4, PT, R34.reuse, 0xba, !P0 ;  /* 0x000000ba2200780c */ /* 0x040fe20004781670 */
[----:B------:R1:W-:Y:S04]  /*dff0*/  @!P6 STG.E.U8 desc[UR22][R24.64+0xb9], R5 ;  /* 0x0000b9051800e986 */ /* 0x0003e8000c101116 */
[----:B------:R2:W-:Y:S01]  /*e000*/  @!P5 STG.E.U8 desc[UR22][R24.64+0xb8], R11 ;  /* 0x0000b80b1800d986 */ /* 0x0005e2000c101116 */
[----:B------:R-:W-:Y:S01]  /*e010*/  FMUL R4, R227, UR24 ;  /* 0x00000018e3047c20 */ /* 0x000fe20008400000 */
[----:B------:R-:W-:-:S02]  /*e020*/  ISETP.LT.OR P5, PT, R34, 0xc1, !P1 ;  /* 0x000000c12200780c */ /* 0x000fc40004fa1670 */
[----:B0-----:R-:W-:Y:S02]  /*e030*/  F2FP.SATFINITE.E5M2.F32.PACK_AB_MERGE_C R7, RZ, R3, RZ ;  /* 0x00000003ff07723e */ /* 0x001fe400048060ff */
[----:B-1----:R-:W-:Y:S01]  /*e040*/  F2FP.SATFINITE.E5M2.F32.PACK_AB_MERGE_C R5, RZ, R0, RZ ;  /* 0x00000000ff05723e */ /* 0x002fe200048060ff */
[----:B---3--:R-:W-:Y:S01]  /*e050*/  FMUL R0, R222, UR24 ;  /* 0x00000018de007c20 */ /* 0x008fe20008400000 */
[----:B------:R-:W-:Y:S01]  /*e060*/  ISETP.LT.OR P6, PT, R34, 0xc2, !P1 ;  /* 0x000000c22200780c */ /* 0x000fe20004fc1670 */
[----:B------:R-:W3:Y:S01]  /*e070*/  LDL.LU R222, [R1+0x20] ;  /* 0x0000200001de7983 */ /* 0x000ee20000300800 */
[----:B--2---:R-:W-:Y:S02]  /*e080*/  F2FP.SATFINITE.E5M2.F32.PACK_AB_MERGE_C R11, RZ, R2, RZ ;  /* 0x00000002ff0b723e */ /* 0x004fe400048060ff */
[----:B------:R-:W-:Y:S01]  /*e090*/  F2FP.SATFINITE.E5M2.F32.PACK_AB_MERGE_C R13, RZ, R0, RZ ;  /* 0x00000000ff0d723e */ /* 0x000fe200048060ff */
[----:B----4-:R-:W-:Y:S01]  /*e0a0*/  FMUL R0, R224, UR24 ;  /* 0x00000018e0007c20 */ /* 0x010fe20008400000 */
[----:B------:R-:W-:Y:S01]  /*e0b0*/  FMUL R2, R225, UR24 ;  /* 0x00000018e1027c20 */ /* 0x000fe20008400000 */
[----:B------:R-:W2:Y:S04]  /*e0c0*/  LDL.LU R224, [R1+0x24] ;  /* 0x0000240001e07983 */ /* 0x000ea80000300800 */
[----:B------:R-:W4:Y:S01]  /*e0d0*/  LDL.LU R225, [R1+0x28] ;  /* 0x0000280001e17983 */ /* 0x000f220000300800 */
[----:B------:R-:W-:-:S03]  /*e0e0*/  FMUL R3, R226, UR24 ;  /* 0x00000018e2037c20 */ /* 0x000fc60008400000 */
[----:B------:R-:W4:Y:S04]  /*e0f0*/  LDL.LU R226, [R1+0x2c] ;  /* 0x00002c0001e27983 */ /* 0x000f280000300800 */
[----:B------:R-:W4:Y:S04]  /*e100*/  LDL.LU R227, [R1+0x30] ;  /* 0x0000300001e37983 */ /* 0x000f280000300800 */
[----:B------:R-:W-:Y:S01]  /*e110*/  @!P3 STG.E.U8 desc[UR22][R26.64+0xb8], R9 ;  /* 0x0000b8091a00b986 */ /* 0x000fe2000c101116 */
[----:B------:R-:W-:-:S03]  /*e120*/  ISETP.LT.OR P3, PT, R34, 0xc1, !P0 ;  /* 0x000000c12200780c */ /* 0x000fc60004761670 */
[----:B------:R0:W-:Y:S01]  /*e130*/  @!P4 STG.E.U8 desc[UR22][R26.64+0xb9], R7 ;  /* 0x0000b9071a00c986 */ /* 0x0001e2000c101116 */
[----:B------:R-:W-:-:S03]  /*e140*/  ISETP.LT.OR P4, PT, R34, 0xc2, !P0 ;  /* 0x000000c22200780c */ /* 0x000fc60004781670 */
[----:B------:R-:W-:Y:S01]  /*e150*/  @!P5 STG.E.U8 desc[UR22][R24.64+0xc0], R11 ;  /* 0x0000c00b1800d986 */ /* 0x000fe2000c101116 */
[----:B------:R-:W-:-:S03]  /*e160*/  ISETP.LT.OR P5, PT, R34, 0xc9, !P1 ;  /* 0x000000c92200780c */ /* 0x000fc60004fa1670 */
[----:B------:R1:W-:Y:S01]  /*e170*/  @!P6 STG.E.U8 desc[UR22][R24.64+0xc1], R5 ;  /* 0x0000c1051800e986 */ /* 0x0003e2000c101116 */
[----:B0-----:R-:W-:-:S03]  /*e180*/  F2FP.SATFINITE.E5M2.F32.PACK_AB_MERGE_C R7, RZ, R0, RZ ;  /* 0x00000000ff07723e */ /* 0x001fc600048060ff */
[----:B------:R-:W-:Y:S01]  /*e190*/  @!P3 STG.E.U8 desc[UR22][R26.64+0xc0], R13 ;  /* 0x0000c00d1a00b986 */ /* 0x000fe2000c101116 */
[C---:B------:R-:W-:Y:S02]  /*e1a0*/  ISETP.LT.OR P6, PT, R34.reuse, 0xca, !P1 ;  /* 0x000000ca2200780c */ /* 0x040fe40004fc1670 */
[----:B-1----:R-:W-:Y:S01]  /*e1b0*/  F2FP.SATFINITE.E5M2.F32.PACK_AB_MERGE_C R5, RZ, R2, RZ ;  /* 0x00000002ff05723e */ /* 0x002fe200048060ff */
[----:B------:R0:W-:Y:S01]  /*e1c0*/  @!P4 STG.E.U8 desc[UR22][R26.64+0xc1], R7 ;  /* 0x0000c1071a00c986 */ /* 0x0001e2000c101116 */
[C---:B------:R-:W-:Y:S02]  /*e1d0*/  ISETP.LT.OR P3, PT, R34.reuse, 0xc9, !P0 ;  /* 0x000000c92200780c */ /* 0x040fe40004761670 */
[C---:B------:R-:W-:Y:S01]  /*e1e0*/  ISETP.LT.OR P4, PT, R34.reuse, 0xca, !P0 ;  /* 0x000000ca2200780c */ /* 0x040fe20004781670 */
[----:B------:R1:W-:Y:S01]  /*e1f0*/  @!P5 STG.E.U8 desc[UR22][R24.64+0xc8], R5 ;  /* 0x0000c8051800d986 */ /* 0x0003e2000c101116 */
[----:B------:R-:W-:Y:S02]  /*e200*/  ISETP.LT.OR P5, PT, R34, 0xd1, !P1 ;  /* 0x000000d12200780c */ /* 0x000fe40004fa1670 */
[----:B------:R-:W-:-:S02]  /*e210*/  F2FP.SATFINITE.E5M2.F32.PACK_AB_MERGE_C R9, RZ, R3, RZ ;  /* 0x00000003ff09723e */ /* 0x000fc400048060ff */
[----:B------:R-:W-:-:S03]  /*e220*/  F2FP.SATFINITE.E5M2.F32.PACK_AB_MERGE_C R11, RZ, R4, RZ ;  /* 0x00000004ff0b723e */ /* 0x000fc600048060ff */
[----:B------:R1:W-:Y:S04]  /*e230*/  @!P6 STG.E.U8 desc[UR22][R24.64+0xc9], R9 ;  /* 0x0000c9091800e986 */ /* 0x0003e8000c101116 */
[----:B------:R-:W-:Y:S01]  /*e240*/  @!P3 STG.E.U8 desc[UR22][R26.64+0xc8], R11 ;  /* 0x0000c80b1a00b986 */ /* 0x000fe2000c101116 */
[----:B------:R-:W-:-:S03]  /*e250*/  FMUL R0, R220, UR24 ;  /* 0x00000018dc007c20 */ /* 0x000fc60008400000 */
[----:B------:R-:W4:Y:S02]  /*e260*/  LDL.LU R220, [R1+0x34] ;  /* 0x0000340001dc7983 */ /* 0x000f240000300800 */
[----:B0-----:R-:W-:Y:S01]  /*e270*/  F2FP.SATFINITE.E5M2.F32.PACK_AB_MERGE_C R7, RZ, R0, RZ ;  /* 0x00000000ff07723e */ /* 0x001fe200048060ff */
[----:B------:R-:W-:Y:S02]  /*e280*/  FMUL R2, R221, UR24 ;  /* 0x00000018dd027c20 */ /* 0x000fe40008400000 */
[----:B------:R-:W4:Y:S03]  /*e290*/  LDL.LU R221, [R1+0x38] ;  /* 0x0000380001dd7983 */ /* 0x000f260000300800 */
[----:B-1----:R-:W-:Y:S01]  /*e2a0*/  F2FP.SATFINITE.E5M2.F32.PACK_AB_MERGE_C R5, RZ, R2, RZ ;  /* 0x00000002ff05723e */ /* 0x002fe200048060ff */
[----:B------:R-:W-:Y:S04]  /*e2b0*/  @!P4 STG.E.U8 desc[UR22][R26.64+0xc9], R7 ;  /* 0x0000c9071a00c986 */ /* 0x000fe8000c101116 */
[----:B------:R0:W-:Y:S01]  /*e2c0*/  @!P5 STG.E.U8 desc[UR22][R24.64+0xd0], R5 ;  /* 0x0000d0051800d986 */ /* 0x0001e2000c101116 */
[----:B------:R-:W-:-:S03]  /*e2d0*/  FMUL R3, R223, UR24 ;  /* 0x00000018df037c20 */ /* 0x000fc60008400000 */
[----:B------:R-:W4:Y:S02]  /*e2e0*/  LDL.LU R223, [R1+0x3c] ;  /* 0x00003c0001df7983 */ /* 0x000f240000300800 */
[----:B------:R-:W-:Y:S01]  /*e2f0*/  F2FP.SATFINITE.E5M2.F32.PACK_AB_MERGE_C R9, RZ, R3, RZ ;  /* 0x00000003ff09723e */ /* 0x000fe200048060ff */
[----:B---3--:R-:W-:Y:S02]  /*e300*/  FMUL R0, R222, UR24 ;  /* 0x00000018de007c20 */ /* 0x008fe40008400000 */
[----:B------:R-:W3:Y:S03]  /*e310*/  LDL.LU R222, [R1+0x40] ;  /* 0x0000400001de7983 */ /* 0x000ee60000300800 */
[----:B------:R-:W-:Y:S01]  /*e320*/  F2FP.SATFINITE.E5M2.F32.PACK_AB_MERGE_C R13, RZ, R0, RZ ;  /* 0x00000000ff0d723e */ /* 0x000fe200048060ff */
[----:B--2---:R-:W-:Y:S02]  /*e330*/  FMUL R2, R224, UR24 ;  /* 0x00000018e0027c20 */ /* 0x004fe40008400000 */
[----:B------:R-:W2:Y:S01]  /*e340*/  LDL.LU R224, [R1+0x44] ;  /* 0x0000440001e07983 */ /* 0x000ea20000300800 */
[----:B----4-:R-:W-:-:S03]  /*e350*/  FMUL R0, R225, UR24 ;  /* 0x00000018e1007c20 */ /* 0x010fc60008400000 */
[----:B------:R-:W4:Y:S01]  /*e360*/  LDL.LU R225, [R1+0x48] ;  /* 0x0000480001e17983 */ /* 0x000f220000300800 */
[----:B------:R-:W-:Y:S01]  /*e370*/  FMUL R3, R226, UR24 ;  /* 0x00000018e2037c20 */ /* 0x000fe20008400000 */
[----:B0-----:R-:W-:Y:S02]  /*e380*/  F2FP.SATFINITE.E5M2.F32.PACK_AB_MERGE_C R5, RZ, R0, RZ ;  /* 0x00000000ff05723e */ /* 0x001fe400048060ff */
[----:B------:R-:W4:Y:S01]  /*e390*/  LDL.LU R226, [R1+0x4c] ;  /* 0x00004c0001e27983 */ /* 0x000f220000300800 */
[----:B------:R-:W-:-:S03]  /*e3a0*/  FMUL R0, R227, UR24 ;  /* 0x00000018e3007c20 */ /* 0x000fc60008400000 */
[----:B------:R-:W4:Y:S01]  /*e3b0*/  LDL.LU R227, [R1+0x50] ;  /* 0x0000500001e37983 */ /* 0x000f220000300800 */
[C---:B------:R-:W-:Y:S02]  /*e3c0*/  ISETP.LT.OR P6, PT, R34.reuse, 0xd2, !P1 ;  /* 0x000000d22200780c */ /* 0x040fe40004fc1670 */
[C---:B------:R-:W-:Y:S01]  /*e3d0*/  ISETP.LT.OR P4, PT, R34.reuse, 0xd2, !P0 ;  /* 0x000000d22200780c */ /* 0x040fe20004781670 */
[----:B------:R-:W4:Y:S01]  /*e3e0*/  LDL.LU R218, [R1+0x54] ;  /* 0x0000540001da7983 */ /* 0x000f220000300800 */
[C---:B------:R-:W-:Y:S02]  /*e3f0*/  ISETP.LT.OR P3, PT, R34.reuse, 0xd1, !P0 ;  /* 0x000000d12200780c */ /* 0x040fe40004761670 */
[----:B------:R-:W-:Y:S02]  /*e400*/  ISETP.LT.OR P5, PT, R34, 0xd9, !P1 ;  /* 0x000000d92200780c */ /* 0x000fe40004fa1670 */
[----:B------:R-:W-:Y:S02]  /*e410*/  F2FP.SATFINITE.E5M2.F32.PACK_AB_MERGE_C R7, RZ, R2, RZ ;  /* 0x00000002ff07723e */ /* 0x000fe400048060ff */
[----:B------:R-:W-:-:S03]  /*e420*/  F2FP.SATFINITE.E5M2.F32.PACK_AB_MERGE_C R11, RZ, R0, RZ ;  /* 0x00000000ff0b723e */ /* 0x000fc600048060ff */
[----:B------:R0:W-:Y:S01]  /*e430*/  @!P6 STG.E.U8 desc[UR22][R24.64+0xd1], R9 ;  /* 0x0000d1091800e986 */ /* 0x0001e2000c101116 */
[----:B------:R-:W-:-:S03]  /*e440*/  ISETP.LT.OR P6, PT, R34, 0xda, !P1 ;  /* 0x000000da2200780c */ /* 0x000fc60004fc1670 */
[----:B------:R-:W-:Y:S01]  /*e450*/  @!P4 STG.E.U8 desc[UR22][R26.64+0xd1], R7 ;  /* 0x0000d1071a00c986 */ /* 0x000fe2000c101116 */
[----:B------:R-:W-:-:S03]  /*e460*/  ISETP.LT.OR P4, PT, R34, 0xda, !P0 ;  /* 0x000000da2200780c */ /* 0x000fc60004781670 */
[----:B------:R-:W-:Y:S01]  /*e470*/  @!P3 STG.E.U8 desc[UR22][R26.64+0xd0], R13 ;  /* 0x0000d00d1a00b986 */ /* 0x000fe2000c101116 */
[----:B0-----:R-:W-:-:S03]  /*e480*/  F2FP.SATFINITE.E5M2.F32.PACK_AB_MERGE_C R9, RZ, R3, RZ ;  /* 0x00000003ff09723e */ /* 0x001fc600048060ff */
[----:B------:R0:W-:Y:S04]  /*e490*/  @!P5 STG.E.U8 desc[UR22][R24.64+0xd8], R5 ;  /* 0x0000d8051800d986 */ /* 0x0001e8000c101116 */
[----:B------:R1:W-:Y:S01]  /*e4a0*/  @!P6 STG.E.U8 desc[UR22][R24.64+0xd9], R9 ;  /* 0x0000d9091800e986 */ /* 0x0003e2000c101116 */
[----:B------:R-:W-:-:S03]  /*e4b0*/  FMUL R0, R220, UR24 ;  /* 0x00000018dc007c20 */ /* 0x000fc60008400000 */
[----:B------:R-:W4:Y:S02]  /*e4c0*/  LDL.LU R220, [R1+0x58] ;  /* 0x0000580001dc7983 */ /* 0x000f240000300800 */
[----:B0-----:R-:W-:Y:S01]  /*e4d0*/  F2FP.SATFINITE.E5M2.F32.PACK_AB_MERGE_C R5, RZ, R0, RZ ;  /* 0x00000000ff05723e */ /* 0x001fe200048060ff */
[----:B------:R-:W-:Y:S02]  /*e4e0*/  FMUL R2, R221, UR24 ;  /* 0x00000018dd027c20 */ /* 0x000fe40008400000 */
[----:B------:R-:W4:Y:S03]  /*e4f0*/  LDL.LU R221, [R1+0x5c] ;  /* 0x00005c0001dd7983 */ /* 0x000f260000300800 */
[----:B------:R-:W-:Y:S01]  /*e500*/  F2FP.SATFINITE.E5M2.F32.PACK_AB_MERGE_C R7, RZ, R2, RZ ;  /* 0x00000002ff07723e */ /* 0x000fe200048060ff */
[----:B------:R0:W-:Y:S01]  /*e510*/  @!P4 STG.E.U8 desc[UR22][R26.64+0xd9], R5 ;  /* 0x0000d9051a00c986 */ /* 0x0001e2000c101116 */
[----:B------:R-:W-:-:S03]  /*e520*/  FMUL R3, R223, UR24 ;  /* 0x00000018df037c20 */ /* 0x000fc60008400000 */
[----:B------:R-:W4:Y:S02]  /*e530*/  LDL.LU R223, [R1+0x60] ;  /* 0x0000600001df7983 */ /* 0x000f240000300800 */
[----:B-1----:R-:W-:Y:S01]  /*e540*/  F2FP.SATFINITE.E5M2.F32.PACK_AB_MERGE_C R9, RZ, R3, RZ ;  /* 0x00000003ff09723e */ /* 0x002fe200048060ff */
[----:B---3--:R-:W-:Y:S02]  /*e550*/  FMUL R4, R222, UR24 ;  /* 0x00000018de047c20 */ /* 0x008fe40008400000 */
[----:B------:R-:W3:Y:S01]  /*e560*/  LDL.LU R222, [R1+0x64] ;  /* 0x0000640001de7983 */ /* 0x000ee20000300800 */
[----:B--2---:R-:W-:-:S03]  /*e570*/  FMUL R0, R224, UR24 ;  /* 0x00000018e0007c20 */ /* 0x004fc60008400000 */
[----:B------:R-:W2:Y:S01]  /*e580*/  LDL.LU R224, [R1+0x68] ;  /* 0x0000680001e07983 */ /* 0x000ea20000300800 */
[----:B----4-:R-:W-:Y:S01]  /*e590*/  FMUL R2, R225, UR24 ;  /* 0x00000018e1027c20 */ /* 0x010fe20008400000 */
[----:B0-----:R-:W-:Y:S02]  /*e5a0*/  F2FP.SATFINITE.E5M2.F32.PACK_AB_MERGE_C R5, RZ, R0, RZ ;  /* 0x00000000ff05723e */ /* 0x001fe400048060ff */
[----:B------:R-:W4:Y:S01]  /*e5b0*/  LDL.LU R225, [R1+0x6c] ;  /* 0x00006c0001e17983 */ /* 0x000f220000300800 */
[----:B------:R-:W-:-:S03]  /*e5c0*/  FMUL R3, R226, UR24 ;  /* 0x00000018e2037c20 */ /* 0x000fc60008400000 */
[----:B------:R-:W4:Y:S01]  /*e5d0*/  LDL.LU R226, [R1+0x70] ;  /* 0x0000700001e27983 */ /* 0x000f220000300800 */
[----:B------:R-:W-:-:S03]  /*e5e0*/  FMUL R0, R227, UR24 ;  /* 0x00000018e3007c20 */ /* 0x000fc60008400000 */
[----:B------:R-:W4:Y:S01]  /*e5f0*/  LDL.LU R227, [R1+0x74] ;  /* 0x0000740001e37983 */ /* 0x000f220000300800 */
[C---:B------:R-:W-:Y:S02]  /*e600*/  ISETP.LT.OR P3, PT, R34.reuse, 0xd9, !P0 ;  /* 0x000000d92200780c */ /* 0x040fe40004761670 */
[C---:B------:R-:W-:Y:S02]  /*e610*/  ISETP.LT.OR P5, PT, R34.reuse, 0xe1, !P1 ;  /* 0x000000e12200780c */ /* 0x040fe40004fa1670 */
[C---:B------:R-:W-:Y:S02]  /*e620*/  ISETP.LT.OR P6, PT, R34.reuse, 0xe2, !P1 ;  /* 0x000000e22200780c */ /* 0x040fe40004fc1670 */
[----:B------:R-:W-:-:S07]  /*e630*/  ISETP.LT.OR P4, PT, R34, 0xe2, !P0 ;  /* 0x000000e22200780c */ /* 0x000fce0004781670 */
[----:B------:R-:W-:Y:S01]  /*e640*/  @!P3 STG.E.U8 desc[UR22][R26.64+0xd8], R11 ;  /* 0x0000d80b1a00b986 */ /* 0x000fe2000c101116 */
[----:B------:R-:W-:-:S03]  /*e650*/  ISETP.LT.OR P3, PT, R34, 0xe1, !P0 ;  /* 0x000000e12200780c */ /* 0x000fc60004761670 */
[----:B------:R0:W-:Y:S01]  /*e660*/  @!P5 STG.E.U8 desc[UR22][R24.64+0xe0], R7 ;  /* 0x0000e0071800d986 */ /* 0x0001e2000c101116 */
[----:B------:R-:W-:-:S03]  /*e670*/  ISETP.LT.OR P5, PT, R34, 0xe9, !P1 ;  /* 0x000000e92200780c */ /* 0x000fc60004fa1670 */
[----:B------:R1:W-:Y:S01]  /*e680*/  @!P6 STG.E.U8 desc[UR22][R24.64+0xe1], R9 ;  /* 0x0000e1091800e986 */ /* 0x0003e2000c101116 */
[----:B------:R-:W-:Y:S02]  /*e690*/  ISETP.LT.OR P6, PT, R34, 0xea, !P1 ;  /* 0x000000ea2200780c */ /* 0x000fe40004fc1670 */
[----:B------:R-:W-:Y:S01]  /*e6a0*/  F2FP.SATFINITE.E5M2.F32.PACK_AB_MERGE_C R13, RZ, R4, RZ ;  /* 0x00000004ff0d723e */ /* 0x000fe200048060ff */
[----:B------:R1:W-:Y:S01]  /*e6b0*/  @!P4 STG.E.U8 desc[UR22][R26.64+0xe1], R5 ;  /* 0x0000e1051a00c986 */ /* 0x0003e2000c101116 */
[----:B0-----:R-:W-:-:S03]  /*e6c0*/  F2FP.SATFINITE.E5M2.F32.PACK_AB_MERGE_C R7, RZ, R2, RZ ;  /* 0x00000002ff07723e */ /* 0x001fc600048060ff */
[----:B------:R-:W-:Y:S01]  /*e6d0*/  @!P3 STG.E.U8 desc[UR22][R26.64+0xe0], R13 ;  /* 0x0000e00d1a00b986 */ /* 0x000fe2000c101116 */
[----:B-1----:R-:W-:-:S03]  /*e6e0*/  F2FP.SATFINITE.E5M2.F32.PACK_AB_MERGE_C R9, RZ, R3, RZ ;  /* 0x00000003ff09723e */ /* 0x002fc600048060ff */
[----:B------:R0:W-:Y:S01]  /*e6f0*/  @!P5 STG.E.U8 desc[UR22][R24.64+0xe8], R7 ;  /* 0x0000e8071800d986 */ /* 0x0001e2000c101116 */
[C---:B------:R-:W-:Y:S02]  /*e700*/  ISETP.LT.OR P3, PT, R34.reuse, 0xe9, !P0 ;  /* 0x000000e92200780c */ /* 0x040fe40004761670 */
[C---:B------:R-:W-:Y:S01]  /*e710*/  ISETP.LT.OR P4, PT, R34.reuse, 0xea, !P0 ;  /* 0x000000ea2200780c */ /* 0x040fe20004781670 */
[----:B------:R1:W-:Y:S01]  /*e720*/  @!P6 STG.E.U8 desc[UR22][R24.64+0xe9], R9 ;  /* 0x0000e9091800e986 */ /* 0x0003e2000c101116 */
[----:B------:R-:W-:Y:S01]  /*e730*/  ISETP.LT.OR P5, PT, R34, 0xf1, !P1 ;  /* 0x000000f12200780c */ /* 0x000fe20004fa1670 */
[----:B------:R-:W-:Y:S01]  /*e740*/  FMUL R2, R218, UR24 ;  /* 0x00000018da027c20 */ /* 0x000fe20008400000 */
[----:B------:R-:W-:Y:S02]  /*e750*/  ISETP.LT.OR P6, PT, R34, 0xf2, !P1 ;  /* 0x000000f22200780c */ /* 0x000fe40004fc1670 */
[----:B------:R-:W-:Y:S02]  /*e760*/  F2FP.SATFINITE.E5M2.F32.PACK_AB_MERGE_C R11, RZ, R0, RZ ;  /* 0x00000000ff0b723e */ /* 0x000fe400048060ff */
[----:B------:R-:W-:-:S03]  /*e770*/  F2FP.SATFINITE.E5M2.F32.PACK_AB_MERGE_C R5, RZ, R2, RZ ;  /* 0x00000002ff05723e */ /* 0x000fc600048060ff */
[----:B------:R-:W-:Y:S01]  /*e780*/  @!P3 STG.E.U8 desc[UR22][R26.64+0xe8], R11 ;  /* 0x0000e80b1a00b986 */ /* 0x000fe2000c101116 */
[----:B------:R-:W-:-:S03]  /*e790*/  ISETP.LT.OR P3, PT, R34, 0xf1, !P0 ;  /* 0x000000f12200780c */ /* 0x000fc60004761670 */
[----:B------:R-:W-:Y:S01]  /*e7a0*/  @!P4 STG.E.U8 desc[UR22][R26.64+0xe9], R5 ;  /* 0x0000e9051a00c986 */ /* 0x000fe2000c101116 */
[C---:B------:R-:W-:Y:S02]  /*e7b0*/  ISETP.LT.OR P4, PT, R34.reuse, 0xf9, !P1 ;  /* 0x000000f92200780c */ /* 0x040fe40004f81670 */
[----:B------:R-:W-:Y:S01]  /*e7c0*/  ISETP.LT.OR P1, PT, R34, 0xfa, !P1 ;  /* 0x000000fa2200780c */ /* 0x000fe20004f21670 */
[----:B------:R-:W-:-:S05]  /*e7d0*/  FMUL R0, R220, UR24 ;  /* 0x00000018dc007c20 */ /* 0x000fca0008400000 */
[----:B0-----:R-:W-:-:S05]  /*e7e0*/  F2FP.SATFINITE.E5M2.F32.PACK_AB_MERGE_C R7, RZ, R0, RZ ;  /* 0x00000000ff07723e */ /* 0x001fca00048060ff */
[----:B------:R0:W-:Y:S01]  /*e7f0*/  @!P5 STG.E.U8 desc[UR22][R24.64+0xf0], R7 ;  /* 0x0000f0071800d986 */ /* 0x0001e2000c101116 */
[----:B------:R-:W-:-:S05]  /*e800*/  FMUL R3, R221, UR24 ;  /* 0x00000018dd037c20 */ /* 0x000fca0008400000 */
[----:B-1----:R-:W-:Y:S02]  /*e810*/  F2FP.SATFINITE.E5M2.F32.PACK_AB_MERGE_C R9, RZ, R3, RZ ;  /* 0x00000003ff09723e */ /* 0x002fe400048060ff */
[----:B------:R-:W-:-:S03]  /*e820*/  ISETP.LT.OR P5, PT, R34, 0xf2, !P0 ;  /* 0x000000f22200780c */ /* 0x000fc600047a1670 */
[----:B------:R1:W-:Y:S01]  /*e830*/  @!P6 STG.E.U8 desc[UR22][R24.64+0xf1], R9 ;  /* 0x0000f1091800e986 */ /* 0x0003e2000c101116 */
[C---:B------:R-:W-:Y:S02]  /*e840*/  ISETP.LT.OR P6, PT, R34.reuse, 0xf9, !P0 ;  /* 0x000000f92200780c */ /* 0x040fe400047c1670 */
[----:B------:R-:W-:Y:S01]  /*e850*/  ISETP.LT.OR P0, PT, R34, 0xfa, !P0 ;  /* 0x000000fa2200780c */ /* 0x000fe20004701670 */
[----:B------:R-:W-:-:S05]  /*e860*/  FMUL R0, R223, UR24 ;  /* 0x00000018df007c20 */ /* 0x000fca0008400000 */
[----:B------:R-:W-:-:S05]  /*e870*/  F2FP.SATFINITE.E5M2.F32.PACK_AB_MERGE_C R13, RZ, R0, RZ ;  /* 0x00000000ff0d723e */ /* 0x000fca00048060ff */
[----:B------:R0:W-:Y:S01]  /*e880*/  @!P3 STG.E.U8 desc[UR22][R26.64+0xf0], R13 ;  /* 0x0000f00d1a00b986 */ /* 0x0001e2000c101116 */
[----:B---3--:R-:W-:Y:S01]  /*e890*/  FMUL R0, R222, UR24 ;  /* 0x00000018de007c20 */ /* 0x008fe20008400000 */
[----:B--2---:R-:W-:Y:S01]  /*e8a0*/  FMUL R2, R224, UR24 ;  /* 0x00000018e0027c20 */ /* 0x004fe20008400000 */
[----:B----4-:R-:W-:-:S03]  /*e8b0*/  FMUL R3, R225, UR24 ;  /* 0x00000018e1037c20 */ /* 0x010fc60008400000 */
[----:B0-----:R-:W-:Y:S01]  /*e8c0*/  F2FP.SATFINITE.E5M2.F32.PACK_AB_MERGE_C R7, RZ, R0, RZ ;  /* 0x00000000ff07723e */ /* 0x001fe200048060ff */
[----:B------:R-:W-:Y:S01]  /*e8d0*/  FMUL R4, R226, UR24 ;  /* 0x00000018e2047c20 */ /* 0x000fe20008400000 */
[----:B------:R-:W-:Y:S01]  /*e8e0*/  FMUL R5, R227, UR24 ;  /* 0x00000018e3057c20 */ /* 0x000fe20008400000 */
[----:B-1----:R-:W-:Y:S02]  /*e8f0*/  F2FP.SATFINITE.E5M2.F32.PACK_AB_MERGE_C R9, RZ, R2, RZ ;  /* 0x00000002ff09723e */ /* 0x002fe400048060ff */
[----:B------:R-:W-:Y:S02]  /*e900*/  F2FP.SATFINITE.E5M2.F32.PACK_AB_MERGE_C R3, RZ, R3, RZ ;  /* 0x00000003ff03723e */ /* 0x000fe400048060ff */
[----:B------:R-:W-:Y:S02]  /*e910*/  F2FP.SATFINITE.E5M2.F32.PACK_AB_MERGE_C R11, RZ, R4, RZ ;  /* 0x00000004ff0b723e */ /* 0x000fe400048060ff */
[----:B------:R-:W-:Y:S01]  /*e920*/  F2FP.SATFINITE.E5M2.F32.PACK_AB_MERGE_C R5, RZ, R5, RZ ;  /* 0x00000005ff05723e */ /* 0x000fe200048060ff */
[----:B------:R0:W-:Y:S04]  /*e930*/  @!P5 STG.E.U8 desc[UR22][R26.64+0xf1], R7 ;  /* 0x0000f1071a00d986 */ /* 0x0001e8000c101116 */
[----:B------:R0:W-:Y:S04]  /*e940*/  @!P4 STG.E.U8 desc[UR22][R24.64+0xf8], R9 ;  /* 0x0000f8091800c986 */ /* 0x0001e8000c101116 */
[----:B------:R0:W-:Y:S04]  /*e950*/  @!P1 STG.E.U8 desc[UR22][R24.64+0xf9], R3 ;  /* 0x0000f90318009986 */ /* 0x0001e8000c101116 */
[----:B------:R0:W-:Y:S04]  /*e960*/  @!P6 STG.E.U8 desc[UR22][R26.64+0xf8], R11 ;  /* 0x0000f80b1a00e986 */ /* 0x0001e8000c101116 */
[----:B------:R0:W-:Y:S02]  /*e970*/  @!P0 STG.E.U8 desc[UR22][R26.64+0xf9], R5 ;  /* 0x0000f9051a008986 */ /* 0x0001e4000c101116 */
.L_x_297:
[----:B------:R-:W-:Y:S05]  /*e980*/  BSYNC B0 ;  /* 0x0000000000007941 */ /* 0x000fea0003800000 */
.L_x_39:
[----:B------:R-:W2:Y:S01]  /*e990*/  LDL.LU R22, [R1+0x84] ;  /* 0x0000840001167983 */ /* 0x000ea20000300800 */
[----:B0-----:R-:W-:Y:S01]  /*e9a0*/  IMAD.U32 R3, RZ, RZ, UR18 ;  /* 0x00000012ff037e24 */ /* 0x001fe2000f8e00ff */
[----:B------:R-:W-:Y:S02]  /*e9b0*/  ULDC.64 UR6, c[0x0][0x650] ;  /* 0x0001940000067ab9 */ /* 0x000fe40000000a00 */
[----:B------:R-:W3:Y:S01]  /*e9c0*/  LDL.LU R19, [R1+0x88] ;  /* 0x0000880001137983 */ /* 0x000ee20000300800 */
[----:B-----5:R-:W-:Y:S01]  /*e9d0*/  IMAD.U32 R0, RZ, RZ, UR20 ;  /* 0x00000014ff007e24 */ /* 0x020fe2000f8e00ff */
[----:B------:R0:W-:Y:S01]  /*e9e0*/  SYNCS.ARRIVE.TRANS64.A1T0 RZ, [R3+UR29], RZ ;  /* 0x000000ff03ff79a7 */ /* 0x0001e2000810001d */
[----:B------:R-:W-:Y:S02]  /*e9f0*/  IMAD.U32 R2, RZ, RZ, UR20 ;  /* 0x00000014ff027e24 */ /* 0x000fe4000f8e00ff */
[----:B------:R-:W-:Y:S02]  /*ea00*/  IMAD.MOV.U32 R4, RZ, RZ, -0x1 ;  /* 0xffffffffff047424 */ /* 0x000fe400078e00ff */
[----:B0-----:R-:W-:Y:S01]  /*ea10*/  IMAD.U32 R3, RZ, RZ, UR15 ;  /* 0x0000000fff037e24 */ /* 0x001fe2000f8e00ff */
[----:B---3--:R-:W-:-:S02]  /*ea20*/  LEA R19, P0, R0, R19, 0x1 ;  /* 0x0000001300137211 */ /* 0x008fc400078008ff */
[----:B------:R-:W-:Y:S02]  /*ea30*/  PRMT R0, RZ, 0x7610, R0 ;  /* 0x00007610ff007816 */ /* 0x000fe40000000000 */
[----:B--2---:R-:W-:Y:S01]  /*ea40*/  LEA.HI.X R22, R2, R22, R3, 0x1, P0 ;  /* 0x0000001602167211 */ /* 0x004fe200000f0c03 */
[----:B------:R-:W-:Y:S01]  /*ea50*/  IMAD.MOV.U32 R2, RZ, RZ, -0x1 ;  /* 0xffffffffff027424 */ /* 0x000fe200078e00ff */
[----:B------:R0:W-:Y:S01]  /*ea60*/  STL [R1+0x88], R19 ;  /* 0x0000881301007387 */ /* 0x0001e20000100800 */
[----:B------:R-:W-:Y:S01]  /*ea70*/  IMAD.MOV.U32 R3, RZ, RZ, -0x1 ;  /* 0xffffffffff037424 */ /* 0x000fe200078e00ff */
[----:B------:R-:W-:Y:S02]  /*ea80*/  ISETP.GE.U32.AND P0, PT, R19, UR6, PT ;  /* 0x0000000613007c0c */ /* 0x000fe4000bf06070 */
[----:B------:R0:W-:Y:S02]  /*ea90*/  STL [R1+0x84], R22 ;  /* 0x0000841601007387 */ /* 0x0001e40000100800 */
[----:B------:R-:W-:-:S02]  /*eaa0*/  ISETP.GE.U32.AND.EX P0, PT, R22, UR7, PT, P0 ;  /* 0x0000000716007c0c */ /* 0x000fc4000bf06100 */
[----:B------:R0:W-:Y:S04]  /*eab0*/  STL [R1+0x8c], R4 ;  /* 0x00008c0401007387 */ /* 0x0001e80000100800 */
[----:B------:R0:W-:Y:S04]  /*eac0*/  STL [R1+0x7c], R2 ;  /* 0x00007c0201007387 */ /* 0x0001e80000100800 */
[----:B------:R0:W-:Y:S03]  /*ead0*/  STL [R1+0x90], R3 ;  /* 0x0000900301007387 */ /* 0x0001e60000100800 */
[----:B------:R-:W-:Y:S05]  /*eae0*/  @P0 BRA `(.L_x_298) ;  /* 0x0000000400740947 */ /* 0x000fea0003800000 */
[----:B------:R-:W2:Y:S01]  /*eaf0*/  S2R R14, SR_CTAID.X ;  /* 0x00000000000e7919 */ /* 0x000ea20000002500 */
[----:B------:R-:W3:Y:S01]  /*eb00*/  LDC.64 R8, c[0x0][0x628] ;  /* 0x00018a00ff087b82 */ /* 0x000ee20000000a00 */
[----:B------:R-:W-:Y:S01]  /*eb10*/  ULDC UR6, c[0x0][0x150] ;  /* 0x0000540000067ab9 */ /* 0x000fe20000000800 */
[----:B------:R-:W-:Y:S01]  /*eb20*/  IMAD.MOV.U32 R6, RZ, RZ, R19 ;  /* 0x000000ffff067224 */ /* 0x000fe200078e0013 */
[----:B------:R-:W0:Y:S01]  /*eb30*/  S2R R16, SR_CTAID.Y ;  /* 0x0000000000107919 */ /* 0x000e220000002600 */
[----:B------:R-:W-:-:S04]  /*eb40*/  IMAD.MOV.U32 R7, RZ, RZ, R22 ;  /* 0x000000ffff077224 */ /* 0x000fc800078e0016 */
[----:B------:R-:W0:Y:S08]  /*eb50*/  LDC R17, c[0x0][0x144] ;  /* 0x00005100ff117b82 */ /* 0x000e300000000800 */
[----:B------:R-:W0:Y:S08]  /*eb60*/  LDC R10, c[0x0][0x630] ;  /* 0x00018c00ff0a7b82 */ /* 0x000e300000000800 */
[----:B------:R-:W0:Y:S01]  /*eb70*/  LDC.64 R12, c[0x0][0x620] ;  /* 0x00018800ff0c7b82 */ /* 0x000e220000000a00 */
[----:B---3--:R-:W-:-:S04]  /*eb80*/  ISETP.NE.U32.AND P0, PT, R8, RZ, PT ;  /* 0x000000ff0800720c */ /* 0x008fc80003f05070 */
[----:B------:R-:W-:Y:S02]  /*eb90*/  ISETP.NE.AND.EX P0, PT, R9, RZ, PT, P0 ;  /* 0x000000ff0900720c */ /* 0x000fe40003f05300 */
[----:B--2---:R-:W-:-:S05]  /*eba0*/  I2FP.F32.U32 R0, R14 ;  /* 0x0000000e00007245 */ /* 0x004fca0000201000 */
[----:B------:R-:W-:-:S04]  /*ebb0*/  FMUL R0, R0, UR6 ;  /* 0x0000000600007c20 */ /* 0x000fc80008400000 */
[----:B------:R2:W3:Y:S02]  /*ebc0*/  F2I.U32.TRUNC.NTZ R15, R0 ;  /* 0x00000000000f7305 */ /* 0x0004e4000020f000 */
[----:B------:R-:W-:Y:S05]  /*ebd0*/  @!P0 BRA `(.L_x_299) ;  /* 0x0000000000288947 */ /* 0x000fea0003800000 */
[----:B--2---:R-:W2:Y:S02]  /*ebe0*/  LDC R0, c[0x0][0x634] ;  /* 0x00018d00ff007b82 */ /* 0x004ea40000000800 */
[----:B--2---:R-:W-:-:S05]  /*ebf0*/  IADD3 R7, P0, R19, R0, RZ ;  /* 0x0000000013077210 */ /* 0x004fca0007f1e0ff */
[----:B------:R-:W-:-:S04]  /*ec00*/  IMAD.X R11, RZ, RZ, R22, P0 ;  /* 0x000000ffff0b7224 */ /* 0x000fc800000e0616 */
[----:B0-----:R-:W-:-:S04]  /*ec10*/  IMAD.WIDE.U32 R2, R11, R8, RZ ;  /* 0x000000080b027225 */ /* 0x001fc800078e00ff */
[----:B------:R-:W-:-:S04]  /*ec20*/  IMAD.WIDE.U32 R4, P0, R7, R9, R2 ;  /* 0x0000000907047225 */ /* 0x000fc80007800002 */
[----:B------:R-:W-:-:S04]  /*ec30*/  IMAD.WIDE.U32 R2, R7, R8, RZ ;  /* 0x0000000807027225 */ /* 0x000fc800078e00ff */
[----:B------:R-:W-:Y:S01]  /*ec40*/  IMAD.X R7, RZ, RZ, RZ, P0 ;  /* 0x000000ffff077224 */ /* 0x000fe200000e06ff */
[----:B------:R-:W-:Y:S01]  /*ec50*/  IADD3 RZ, P0, R3, R4, RZ ;  /* 0x0000000403ff7210 */ /* 0x000fe20007f1e0ff */
[----:B------:R-:W-:-:S04]  /*ec60*/  IMAD.MOV.U32 R6, RZ, RZ, R5 ;  /* 0x000000ffff067224 */ /* 0x000fc800078e0005 */
[----:B------:R-:W-:-:S08]  /*ec70*/  IMAD.WIDE.U32.X R6, R11, R9, R6, P0 ;  /* 0x000000090b067225 */ /* 0x000fd000000e0406 */
.L_x_299:
[-CC-:B0-----:R-:W-:Y:S01]  /*ec80*/  SHF.R.U64 R11, R6, R10.reuse, R7.reuse ;  /* 0x0000000a060b7219 */ /* 0x181fe20000001207 */
[----:B------:R-:W0:Y:S01]  /*ec90*/  LDC.64 R20, c[0x0][0x640] ;  /* 0x00019000ff147b82 */ /* 0x000e220000000a00 */
[----:B--2---:R-:W-:Y:S01]  /*eca0*/  SHF.R.U32.HI R0, RZ, R10, R7 ;  /* 0x0000000aff007219 */ /* 0x004fe20000011607 */
[----:B------:R-:W-:Y:S01]  /*ecb0*/  IMAD.MOV.U32 R2, RZ, RZ, R19 ;  /* 0x000000ffff027224 */ /* 0x000fe200078e0013 */
[----:B------:R-:W-:Y:S01]  /*ecc0*/  IADD3 R5, P0, RZ, -R11, RZ ;  /* 0x8000000bff057210 */ /* 0x000fe20007f1e0ff */
[----:B---3--:R-:W-:Y:S01]  /*ecd0*/  IMAD.MOV R15, RZ, RZ, -R15 ;  /* 0x000000ffff0f7224 */ /* 0x008fe200078e0a0f */
[----:B------:R-:W-:Y:S01]  /*ece0*/  ULDC UR6, c[0x0][0x154] ;  /* 0x0000550000067ab9 */ /* 0x000fe20000000800 */
[----:B------:R-:W-:Y:S02]  /*ecf0*/  IMAD.MOV.U32 R7, RZ, RZ, 0x1 ;  /* 0x00000001ff077424 */ /* 0x000fe400078e00ff */
[----:B------:R-:W2:Y:S01]  /*ed00*/  LDC R4, c[0x0][0x618] ;  /* 0x00018600ff047b82 */ /* 0x000ea20000000800 */
[----:B------:R-:W-:-:S02]  /*ed10*/  IMAD.X R3, RZ, RZ, ~R0, P0 ;  /* 0x000000ffff037224 */ /* 0x000fc400000e0e00 */
[----:B------:R-:W-:Y:S02]  /*ed20*/  IMAD R17, R17, R15, R14 ;  /* 0x0000000f11117224 */ /* 0x000fe400078e020e */
[-C--:B------:R-:W-:Y:S02]  /*ed30*/  IMAD R0, R3, R12.reuse, RZ ;  /* 0x0000000c03007224 */ /* 0x080fe400078e02ff */
[----:B------:R-:W-:Y:S01]  /*ed40*/  IMAD.MOV.U32 R3, RZ, RZ, R22 ;  /* 0x000000ffff037224 */ /* 0x000fe200078e0016 */
[----:B------:R-:W3:Y:S01]  /*ed50*/  LDC R6, c[0x0][0x608] ;  /* 0x00018200ff067b82 */ /* 0x000ee20000000800 */
[----:B------:R-:W-:-:S04]  /*ed60*/  IMAD.WIDE.U32 R2, R5, R12, R2 ;  /* 0x0000000c05027225 */ /* 0x000fc800078e0002 */
[----:B------:R-:W-:-:S03]  /*ed70*/  IMAD R5, R5, R13, R0 ;  /* 0x0000000d05057224 */ /* 0x000fc600078e0200 */
[----:B------:R-:W5:Y:S01]  /*ed80*/  LDC R18, c[0x0][0x658] ;  /* 0x00019600ff127b82 */ /* 0x000f620000000800 */
[----:B------:R-:W-:Y:S01]  /*ed90*/  I2FP.F32.U32 R0, R16 ;  /* 0x0000001000007245 */ /* 0x000fe20000201000 */
[----:B------:R-:W-:Y:S01]  /*eda0*/  IMAD.IADD R3, R3, 0x1, R5 ;  /* 0x0000000103037824 */ /* 0x000fe200078e0205 */
[----:B0-----:R-:W-:Y:S01]  /*edb0*/  ISETP.NE.U32.AND P0, PT, R20, RZ, PT ;  /* 0x000000ff1400720c */ /* 0x001fe20003f05070 */
[----:B------:R-:W-:Y:S02]  /*edc0*/  IMAD.MOV.U32 R5, RZ, RZ, -0x1 ;  /* 0xffffffffff057424 */ /* 0x000fe400078e00ff */
[----:B------:R-:W-:Y:S02]  /*edd0*/  FMUL R0, R0, UR6 ;  /* 0x0000000600007c20 */ /* 0x000fe40008400000 */
[----:B------:R-:W0:Y:S01]  /*ede0*/  LDC R15, c[0x0][0x148] ;  /* 0x00005200ff0f7b82 */ /* 0x000e220000000800 */
[----:B--2---:R-:W-:Y:S01]  /*edf0*/  SHF.R.U64 R10, R2, R4, R3 ;  /* 0x00000004020a7219 */ /* 0x004fe20000001203 */
[----:B------:R2:W0:Y:S01]  /*ee00*/  F2I.U32.TRUNC.NTZ R13, R0 ;  /* 0x00000000000d7305 */ /* 0x000422000020f000 */
[----:B------:R-:W-:-:S02]  /*ee10*/  ISETP.NE.AND.EX P0, PT, R21, RZ, PT, P0 ;  /* 0x000000ff1500720c */ /* 0x000fc40003f05300 */
[----:B------:R-:W-:-:S03]  /*ee20*/  SHF.R.U32.HI R3, RZ, R4, R3 ;  /* 0x00000004ff037219 */ /* 0x000fc60000011603 */
[----:B------:R-:W0:Y:S01]  /*ee30*/  LDC R14, c[0x0][0x600] ;  /* 0x00018000ff0e7b82 */ /* 0x000e220000000800 */
[-CC-:B---3--:R-:W-:Y:S02]  /*ee40*/  SHF.R.U64 R8, R10, R6.reuse, R3.reuse ;  /* 0x000000060a087219 */ /* 0x188fe40000001203 */
[----:B------:R-:W-:-:S05]  /*ee50*/  SHF.R.U32.HI R3, RZ, R6, R3 ;  /* 0x00000006ff037219 */ /* 0x000fca0000011603 */
[----:B------:R-:W3:Y:S01]  /*ee60*/  LDC R22, c[0x0][0x648] ;  /* 0x00019200ff167b82 */ /* 0x000ee20000000800 */
[-CC-:B-----5:R-:W-:Y:S02]  /*ee70*/  SHF.R.U64 R12, R8, R18.reuse, R3.reuse ;  /* 0x00000012080c7219 */ /* 0x1a0fe40000001203 */
[-C--:B------:R-:W-:Y:S02]  /*ee80*/  SHF.L.U32 R5, R5, R18.reuse, RZ ;  /* 0x0000001205057219 */ /* 0x080fe400000006ff */
[-C--:B------:R-:W-:Y:S01]  /*ee90*/  SHF.R.U32.HI R3, RZ, R18.reuse, R3 ;  /* 0x00000012ff037219 */ /* 0x080fe20000011603 */
[----:B------:R-:W-:Y:S01]  /*eea0*/  IMAD.MOV.U32 R2, RZ, RZ, R12 ;  /* 0x000000ffff027224 */ /* 0x000fe200078e000c */
[----:B------:R-:W-:Y:S01]  /*eeb0*/  SHF.L.U32 R18, R7, R18, RZ ;  /* 0x0000001207127219 */ /* 0x000fe200000006ff */
[----:B------:R-:W0:Y:S01]  /*eec0*/  LDC R23, c[0x0][0x638] ;  /* 0x00018e00ff177b82 */ /* 0x000e220000000800 */
[----:B------:R-:W-:-:S07]  /*eed0*/  LOP3.LUT R19, RZ, R5, RZ, 0x33, !PT ;  /* 0x00000005ff137212 */ /* 0x000fce00078e33ff */
[----:B------:R-:W0:Y:S01]  /*eee0*/  LDC R24, c[0x0][0x610] ;  /* 0x00018400ff187b82 */ /* 0x000e220000000800 */
[----:B--2---:R-:W-:Y:S05]  /*eef0*/  @!P0 BRA `(.L_x_300) ;  /* 0x0000000000288947 */ /* 0x004fea0003800000 */
[----:B------:R-:W2:Y:S02]  /*ef00*/  LDC R7, c[0x0][0x64c] ;  /* 0x00019300ff077b82 */ /* 0x000ea40000000800 */
[----:B--2---:R-:W-:-:S05]  /*ef10*/  IADD3 R7, P0, R12, R7, RZ ;  /* 0x000000070c077210 */ /* 0x004fca0007f1e0ff */
        /* <DEDUP_REMOVED lines=8> */
.L_x_300:
[----:B---3--:R-:W-:Y:S01]  /*efa0*/  SHF.R.U64 R0, R2, R22, R3 ;  /* 0x0000001602007219 */ /* 0x008fe20000001203 */
[----:B0-----:R-:W-:Y:S01]  /*efb0*/  VIADD R7, R14, 0xffffffff ;  /* 0xffffffff0e077836 */ /* 0x001fe20000000000 */
[----:B------:R-:W-:Y:S01]  /*efc0*/  LOP3.LUT R5, R8, R19, RZ, 0xc0, !PT ;  /* 0x0000001308057212 */ /* 0x000fe200078ec0ff */
[----:B------:R-:W-:Y:S02]  /*efd0*/  IMAD.MOV R13, RZ, RZ, -R13 ;  /* 0x000000ffff0d7224 */ /* 0x000fe400078e0a0d */
[----:B------:R-:W-:Y:S02]  /*efe0*/  IMAD.MOV R3, RZ, RZ, -R0 ;  /* 0x000000ffff037224 */ /* 0x000fe400078e0a00 */
[----:B------:R-:W-:Y:S01]  /*eff0*/  IMAD R2, R18, R0, R5 ;  /* 0x0000000012027224 */ /* 0x000fe200078e0205 */
[----:B------:R-:W-:Y:S01]  /*f000*/  LOP3.LUT R5, R10, R7, RZ, 0xc0, !PT ;  /* 0x000000070a057212 */ /* 0x000fe200078ec0ff */
[----:B------:R-:W-:Y:S02]  /*f010*/  @P2 IMAD R17, R15, R13, R16 ;  /* 0x0000000d0f112224 */ /* 0x000fe400078e0210 */
[----:B------:R-:W-:-:S02]  /*f020*/  IMAD R0, R3, R23, R12 ;  /* 0x0000001703007224 */ /* 0x000fc400078e020c */
[----:B------:R-:W-:Y:S02]  /*f030*/  IMAD.MOV.U32 R4, RZ, RZ, 0x1 ;  /* 0x00000001ff047424 */ /* 0x000fe400078e00ff */
[----:B------:R-:W-:Y:S02]  /*f040*/  IMAD R2, R2, R24, R17 ;  /* 0x0000001802027224 */ /* 0x000fe400078e0211 */
[----:B------:R-:W-:Y:S01]  /*f050*/  IMAD R3, R0, R14, R5 ;  /* 0x0000000e00037224 */ /* 0x000fe200078e0205 */
[----:B------:R-:W-:-:S04]  /*f060*/  PRMT R0, R4, 0x7610, R0 ;  /* 0x0000761004007816 */ /* 0x000fc80000000000 */
[----:B------:R-:W-:Y:S02]  /*f070*/  SEL R4, R3, R2, !P2 ;  /* 0x0000000203047207 */ /* 0x000fe40005000000 */
[----:B------:R-:W-:-:S03]  /*f080*/  SEL R2, R2, R3, !P2 ;  /* 0x0000000302027207 */ /* 0x000fc60005000000 */
[----:B------:R2:W-:Y:S04]  /*f090*/  STL [R1+0x90], R4 ;  /* 0x0000900401007387 */ /* 0x0005e80000100800 */
[----:B------:R2:W-:Y:S04]  /*f0a0*/  STL [R1+0x7c], R11 ;  /* 0x00007c0b01007387 */ /* 0x0005e80000100800 */
[----:B------:R2:W-:Y:S02]  /*f0b0*/  STL [R1+0x8c], R2 ;  /* 0x00008c0201007387 */ /* 0x0005e40000100800 */
.L_x_298:
[----:B------:R-:W-:Y:S01]  /*f0c0*/  LOP3.LUT P0, RZ, R0, 0xff, RZ, 0xc0, !PT ;  /* 0x000000ff00ff7812 */ /* 0x000fe2000780c0ff */
[----:B------:R-:W-:-:S12]  /*f0d0*/  ULOP3.LUT UR30, UR30, 0x1, URZ, 0x3c, !UPT ;  /* 0x000000011e1e7892 */ /* 0x000fd8000f8e3c3f */
[----:B------:R-:W-:Y:S05]  /*f0e0*/  @P0 BRA `(.L_x_301) ;  /* 0xffffff2400a80947 */ /* 0x000fea000383ffff */
[----:B------:R-:W-:Y:S05]  /*f0f0*/  EXIT ;  /* 0x000000000000794d */ /* 0x000fea0003800000 */
.L_x_17:
[----:B------:R-:W-:-:S08]  /*f100*/  ISETP.NE.AND P0, PT, RZ, UR6, PT ;  /* 0x00000006ff007c0c */ /* 0x000fd0000bf05270 */
[----:B0123--:R-:W0:-:S00]  /*f110*/  USETMAXREG.DEALLOC.CTAPOOL 0x28 ;  /* 0x00000028000079c8 */ /* 0x00fe0000080e0500 */
[----:B------:R-:W-:Y:S05]  /*f120*/  @P0 EXIT ;  /* 0x000000000000094d */ /* 0x000fea0003800000 */
[----:B0-----:R-:W-:Y:S01]  /*f130*/  LOP3.LUT P0, RZ, R0, 0xff, RZ, 0xc0, !PT ;  /* 0x000000ff00ff7812 */ /* 0x001fe2000780c0ff */
[----:B------:R-:W-:Y:S02]  /*f140*/  IMAD.MOV.U32 R0, RZ, RZ, 0x1 ;  /* 0x00000001ff007424 */ /* 0x000fe400078e00ff */
[----:B------:R-:W-:-:S10]  /*f150*/  IMAD.MOV.U32 R8, RZ, RZ, RZ ;  /* 0x000000ffff087224 */ /* 0x000fd400078e00ff */
[----:B------:R-:W-:Y:S05]  /*f160*/  @!P0 BRA `(.L_x_302) ;  /* 0x0000000c00988947 */ /* 0x000fea0003800000 */
[----:B------:R-:W0:Y:S01]  /*f170*/  S2UR UR5, SR_CgaCtaId ;  /* 0x00000000000579c3 */ /* 0x000e220000008800 */
[----:B------:R-:W-:Y:S01]  /*f180*/  UMOV UR7, 0x1 ;  /* 0x0000000100077882 */ /* 0x000fe20000000000 */
[----:B------:R-:W-:Y:S01]  /*f190*/  LOP3.LUT P0, RZ, R2, 0x1f, RZ, 0xc0, !PT ;  /* 0x0000001f02ff7812 */ /* 0x000fe2000780c0ff */
[----:B------:R-:W-:Y:S01]  /*f1a0*/  ULDC UR17, c[0x0][0x658] ;  /* 0x0001960000117ab9 */ /* 0x000fe20000000800 */
[----:B------:R-:W-:Y:S01]  /*f1b0*/  UMOV UR6, 0xffffffff ;  /* 0xffffffff00067882 */ /* 0x000fe20000000000 */
[----:B------:R-:W-:Y:S01]  /*f1c0*/  BSSY B0, `(.L_x_302) ;  /* 0x00000e0000007945 */ /* 0x000fe20003800000 */
[----:B------:R-:W-:Y:S01]  /*f1d0*/  USHF.L.U32 UR6, UR6, UR17, URZ ;  /* 0x0000001106067299 */ /* 0x000fe2000800063f */
[C---:B------:R-:W-:Y:S01]  /*f1e0*/  ISETP.NE.AND P3, PT, R3.reuse, RZ, PT ;  /* 0x000000ff0300720c */ /* 0x040fe20003f65270 */
[----:B------:R-:W-:Y:S01]  /*f1f0*/  IMAD.MOV.U32 R9, RZ, RZ, 0x1 ;  /* 0x00000001ff097424 */ /* 0x000fe200078e00ff */
[----:B------:R-:W-:Y:S01]  /*f200*/  ISETP.NE.OR P0, PT, R3, RZ, !P0 ;  /* 0x000000ff0300720c */ /* 0x000fe20004705670 */
[----:B------:R-:W-:Y:S01]  /*f210*/  IMAD.MOV.U32 R0, RZ, RZ, 0x1 ;  /* 0x00000001ff007424 */ /* 0x000fe200078e00ff */
[----:B------:R-:W-:Y:S01]  /*f220*/  ULDC UR16, c[0x0][0x600] ;  /* 0x0001800000107ab9 */ /* 0x000fe20000000800 */
[----:B------:R-:W-:Y:S01]  /*f230*/  IMAD.MOV.U32 R8, RZ, RZ, RZ ;  /* 0x000000ffff087224 */ /* 0x000fe200078e00ff */
[----:B------:R-:W-:Y:S01]  /*f240*/  UMOV UR24, 0x5 ;  /* 0x0000000500187882 */ /* 0x000fe20000000000 */
[----:B------:R-:W-:-:S02]  /*f250*/  UIADD3 UR35, UR14, 0x1, URZ ;  /* 0x000000010e237890 */ /* 0x000fc4000fffe03f */
[----:B------:R-:W-:Y:S02]  /*f260*/  ULOP3.LUT UR34, UR13, 0x2, URZ, 0xfc, !UPT ;  /* 0x000000020d227892 */ /* 0x000fe4000f8efc3f */
[----:B------:R-:W-:Y:S02]  /*f270*/  UIADD3 UR16, UR16, -0x1, URZ ;  /* 0xffffffff10107890 */ /* 0x000fe4000fffe03f */
[----:B------:R-:W-:Y:S02]  /*f280*/  USHF.L.U32 UR17, UR7, UR17, URZ ;  /* 0x0000001107117299 */ /* 0x000fe4000800063f */
[----:B------:R-:W-:Y:S02]  /*f290*/  ULOP3.LUT UR22, URZ, UR6, URZ, 0x33, !UPT ;  /* 0x000000063f167292 */ /* 0x000fe4000f8e333f */
[----:B0-----:R-:W-:Y:S02]  /*f2a0*/  ULOP3.LUT UR4, UR5, 0x1, URZ, 0xc0, !UPT ;  /* 0x0000000105047892 */ /* 0x001fe4000f8ec03f */
[----:B------:R-:W-:-:S02]  /*f2b0*/  USHF.R.U32.HI UR29, URZ, 0x1, UR5 ;  /* 0x000000013f1d7899 */ /* 0x000fc40008011605 */
[----:B------:R-:W-:Y:S02]  /*f2c0*/  USHF.L.U32 UR18, UR5, 0x7, URZ ;  /* 0x0000000705127899 */ /* 0x000fe4000800063f */
[----:B------:R-:W-:Y:S02]  /*f2d0*/  USHF.L.U32 UR19, UR5, 0xd, URZ ;  /* 0x0000000d05137899 */ /* 0x000fe4000800063f */
[----:B------:R-:W-:Y:S02]  /*f2e0*/  ULOP3.LUT UR5, UR5, 0xfffffffe, URZ, 0xc0, !UPT ;  /* 0xfffffffe05057892 */ /* 0x000fe4000f8ec03f */
[----:B------:R-:W-:Y:S02]  /*f2f0*/  UISETP.GT.U32.AND UP0, UPT, UR4, 0xffff, UPT ;  /* 0x0000ffff0400788c */ /* 0x000fe4000bf04070 */
[----:B------:R-:W-:Y:S02]  /*f300*/  USHF.L.U32 UR23, UR7, UR5, URZ ;  /* 0x0000000507177299 */ /* 0x000fe4000800063f */
[----:B------:R-:W-:-:S02]  /*f310*/  ULOP3.LUT UR5, UR5, 0x1, URZ, 0xfc, !UPT ;  /* 0x0000000105057892 */ /* 0x000fc4000f8efc3f */
[----:B------:R-:W-:Y:S02]  /*f320*/  USEL UR4, UR4, 0xffff, !UP0 ;  /* 0x0000ffff04047887 */ /* 0x000fe4000c000000 */
[----:B------:R-:W-:Y:S02]  /*f330*/  USHF.L.U32 UR5, UR7, UR5, URZ ;  /* 0x0000000507057299 */ /* 0x000fe4000800063f */
[----:B------:R-:W-:Y:S02]  /*f340*/  ULOP3.LUT UR4, UR4, 0xffff, URZ, 0xc0, !UPT ;  /* 0x0000ffff04047892 */ /* 0x000fe4000f8ec03f */
[----:B------:R-:W-:Y:S02]  /*f350*/  ULOP3.LUT UR18, UR18, 0x80, URZ, 0xc0, !UPT ;  /* 0x0000008012127892 */ /* 0x000fe4000f8ec03f */
[----:B------:R-:W-:Y:S02]  /*f360*/  ULOP3.LUT UR19, UR19, 0x2000, URZ, 0xc0, !UPT ;  /* 0x0000200013137892 */ /* 0x000fe4000f8ec03f */
[----:B------:R-:W-:-:S02]  /*f370*/  ULOP3.LUT UR23, UR23, UR5, URZ, 0xfc, !UPT ;  /* 0x0000000517177292 */ /* 0x000fc4000f8efc3f */
[----:B------:R-:W-:Y:S01]  /*f380*/  USHF.L.U32 UR24, UR24, UR4, URZ ;  /* 0x0000000418187299 */ /* 0x000fe2000800063f */
[----:B------:R-:W-:-:S11]  /*f390*/  ULDC.64 UR30, c[0x0][0x198] ;  /* 0x00006600001e7ab9 */ /* 0x000fd60000000a00 */
.L_x_314:
[----:B------:R-:W-:-:S03]  /*f3a0*/  UMOV UR4, 0xffffffff ;  /* 0xffffffff00047882 */ /* 0x000fc60000000000 */
[----:B01----:R-:W-:Y:S05]  /*f3b0*/  BRA.DIV UR4, `(.L_x_303) ;  /* 0x00000012040c7947 */ /* 0x003fea000b800000 */
[----:B------:R-:W-:-:S13]  /*f3c0*/  ELECT P1, URZ, PT ;  /* 0x00000000003f782f */ /* 0x000fda0003820000 */
.L_x_326:
[----:B------:R-:W0:Y:S01]  /*f3d0*/  LDC R2, c[0x0][0x28c] ;  /* 0x0000a300ff027b82 */ /* 0x000e220000000800 */
[----:B------:R-:W-:Y:S01]  /*f3e0*/  BSSY B1, `(.L_x_304) ;  /* 0x0000040000017945 */ /* 0x000fe20003800000 */
[----:B0-----:R-:W-:-:S13]  /*f3f0*/  ISETP.LT.OR P1, PT, R2, 0x1, !P1 ;  /* 0x000000010200780c */ /* 0x001fda0004f21670 */
[----:B------:R-:W-:Y:S05]  /*f400*/  @P1 BRA `(.L_x_305) ;  /* 0x0000000000f41947 */ /* 0x000fea0003800000 */
[----:B------:R-:W2:Y:S04]  /*f410*/  LDL.LU R4, [R1+0x90] ;  /* 0x0000900001047983 */ /* 0x000ea80000300800 */
[----:B------:R-:W3:Y:S01]  /*f420*/  LDL.LU R3, [R1+0x8c] ;  /* 0x00008c0001037983 */ /* 0x000ee20000300800 */
[----:B------:R-:W-:Y:S02]  /*f430*/  IMAD.MOV.U32 R12, RZ, RZ, RZ ;  /* 0x000000ffff0c7224 */ /* 0x000fe400078e00ff */
[----:B------:R-:W-:Y:S02]  /*f440*/  IMAD.U32 R13, RZ, RZ, UR35 ;  /* 0x00000023ff0d7e24 */ /* 0x000fe4000f8e00ff */
[----:B------:R-:W-:Y:S01]  /*f450*/  IMAD.MOV.U32 R2, RZ, RZ, R0 ;  /* 0x000000ffff027224 */ /* 0x000fe200078e0000 */
[----:B--2---:R-:W-:-:S02]  /*f460*/  LEA R6, R4, UR18, 0x8 ;  /* 0x0000001204067c11 */ /* 0x004fc4000f8e40ff */
[----:B---3--:R-:W-:Y:S01]  /*f470*/  LEA R4, R3, UR29, 0x1 ;  /* 0x0000001d03047c11 */ /* 0x008fe2000f8e08ff */
[----:B------:R-:W-:-:S04]  /*f480*/  IMAD.MOV.U32 R3, RZ, RZ, R8 ;  /* 0x000000ffff037224 */ /* 0x000fc800078e0008 */
[----:B------:R-:W-:-:S07]  /*f490*/  IMAD.SHL.U32 R7, R4, 0x20, RZ ;  /* 0x0000002004077824 */ /* 0x000fce00078e00ff */
.L_x_309:
[----:B------:R-:W0:Y:S01]  /*f4a0*/  S2R R5, SR_CgaCtaId ;  /* 0x0000000000057919 */ /* 0x000e220000008800 */
[----:B------:R-:W-:-:S04]  /*f4b0*/  MOV R4, 0x400 ;  /* 0x0000040000047802 */ /* 0x000fc80000000f00 */
[----:B0-----:R-:W-:Y:S02]  /*f4c0*/  LEA R10, R5, R4, 0x18 ;  /* 0x00000004050a7211 */ /* 0x001fe400078ec0ff */
[----:B------:R-:W-:Y:S01]  /*f4d0*/  SHF.L.U32 R4, R2, 0x1f, RZ ;  /* 0x0000001f02047819 */ /* 0x000fe200000006ff */
[----:B------:R-:W0:Y:S02]  /*f4e0*/  @!P3 LDC R5, c[0x0][0x500] ;  /* 0x00014000ff05bb82 */ /* 0x000e240000000800 */
[----:B------:R-:W-:-:S04]  /*f4f0*/  IMAD R11, R3, 0x8, R10 ;  /* 0x00000008030b7824 */ /* 0x000fc800078e020a */
[----:B------:R-:W1:Y:S02]  /*f500*/  SYNCS.PHASECHK.TRANS64.TRYWAIT P1, [R11+URZ+0x18], R4 ;  /* 0x000018040b0075a7 */ /* 0x000e64000802017f */
[----:B-1----:R-:W-:Y:S05]  /*f510*/  @!P1 BRA `(.L_x_306) ;  /* 0x0000000c00d49947 */ /* 0x002fea0003800000 */
.L_x_327:
[----:B------:R-:W-:Y:S01]  /*f520*/  UPRMT UR4, UR34, 0x9910, URZ ;  /* 0x0000991022047896 */ /* 0x000fe2000800003f */
[----:B0-----:R0:W-:Y:S03]  /*f530*/  @!P3 SYNCS.ARRIVE.TRANS64 RZ, [R11+URZ], R5 ;  /* 0x000000050bffb9a7 */ /* 0x0011e6000800003f */
[----:B------:R-:W-:-:S06]  /*f540*/  UISETP.NE.AND UP0, UPT, UR4, 0x2, UPT ;  /* 0x000000020400788c */ /* 0x000fcc000bf05270 */
[----:B------:R-:W-:-:S13]  /*f550*/  PLOP3.LUT P1, PT, PT, PT, UP0, 0x80, 0x0 ;  /* 0x000000000000781c */ /* 0x000fda0003f2f008 */
[----:B0-----:R-:W-:Y:S05]  /*f560*/  @P1 BRA `(.L_x_307) ;  /* 0x0000000000041947 */ /* 0x001fea0003800000 */
[----:B------:R-:W-:Y:S01]  /*f570*/  BPT.TRAP 0x1 ;  /* 0x000000040000795c */ /* 0x000fe20000300000 */
.L_x_307:
[----:B------:R-:W-:Y:S05]  /*f580*/  @P0 BRA `(.L_x_308) ;  /* 0x0000000000040947 */ /* 0x000fea0003800000 */
[----:B------:R-:W-:Y:S01]  /*f590*/  BPT.TRAP 0x1 ;  /* 0x000000040000795c */ /* 0x000fe20000300000 */
.L_x_308:
[----:B------:R-:W2:Y:S01]  /*f5a0*/  LDL R5, [R1+0x7c] ;  /* 0x00007c0001057983 */ /* 0x000ea20000100800 */
[----:B-1----:R-:W-:Y:S01]  /*f5b0*/  LEA R4, R3, UR29, 0x1 ;  /* 0x0000001d03047c11 */ /* 0x002fe2000f8e08ff */
[----:B------:R-:W-:Y:S01]  /*f5c0*/  VIADD R13, R13, 0xffffffff ;  /* 0xffffffff0d0d7836 */ /* 0x000fe20000000000 */
[----:B------:R-:W-:Y:S01]  /*f5d0*/  R2UR UR8, R3 ;  /* 0x00000000030872ca */ /* 0x000fe200000e0000 */
[----:B------:R-:W-:Y:S01]  /*f5e0*/  UIADD3 UR4, UP0, UR30, 0xf0, URZ ;  /* 0x000000f01e047890 */ /* 0x000fe2000ff1e03f */
[----:B------:R-:W-:Y:S01]  /*f5f0*/  R2UR UR27, R10 ;  /* 0x000000000a1b72ca */ /* 0x000fe200000e0000 */
[----:B------:R-:W-:Y:S01]  /*f600*/  IMAD.U32 R4, R4, 0x800, R10 ;  /* 0x0000080004047824 */ /* 0x000fe200078e000a */
[----:B------:R-:W-:Y:S01]  /*f610*/  R2UR UR9, R11 ;  /* 0x000000000b0972ca */ /* 0x000fe200000e0000 */
[----:B------:R-:W-:Y:S01]  /*f620*/  UIADD3 UR32, UP1, UR30, 0x1f0, URZ ;  /* 0x000001f01e207890 */ /* 0x000fe2000ff3e03f */
[----:B------:R-:W-:Y:S01]  /*f630*/  R2UR UR11, R7 ;  /* 0x00000000070b72ca */ /* 0x000fe200000e0000 */
[----:B------:R-:W-:Y:S01]  /*f640*/  UPRMT UR25, URZ, 0x5410, UR24 ;  /* 0x000054103f197896 */ /* 0x000fe20008000018 */
[----:B------:R-:W-:Y:S01]  /*f650*/  R2UR UR5, R4 ;  /* 0x00000000040572ca */ /* 0x000fe200000e0000 */
[----:B------:R-:W-:Y:S01]  /*f660*/  VIADD R3, R3, 0x1 ;  /* 0x0000000103037836 */ /* 0x000fe20000000000 */
[----:B------:R-:W-:Y:S01]  /*f670*/  R2UR UR10, R12 ;  /* 0x000000000c0a72ca */ /* 0x000fe200000e0000 */
[----:B------:R-:W-:Y:S01]  /*f680*/  UPRMT UR36, URZ, 0x5410, UR23 ;  /* 0x000054103f247896 */ /* 0x000fe20008000017 */
[----:B------:R-:W-:Y:S01]  /*f690*/  R2UR UR28, R6 ;  /* 0x00000000061c72ca */ /* 0x000fe200000e0000 */
[----:B------:R-:W-:Y:S01]  /*f6a0*/  ULEA UR8, UR8, UR19, 0xe ;  /* 0x0000001308087291 */ /* 0x000fe2000f8e703f */
[----:B------:R-:W-:Y:S01]  /*f6b0*/  ISETP.GT.AND P4, PT, R13, 0x1, PT ;  /* 0x000000010d00780c */ /* 0x000fe20003f84270 */
[----:B------:R-:W-:Y:S01]  /*f6c0*/  UIADD3.X UR33, URZ, UR31, URZ, UP1, !UPT ;  /* 0x0000001f3f217290 */ /* 0x000fe20008ffe43f */
[C---:B------:R-:W-:Y:S01]  /*f6d0*/  ISETP.NE.AND P1, PT, R3.reuse, 0x3, PT ;  /* 0x000000030300780c */ /* 0x040fe20003f25270 */
[----:B------:R-:W-:Y:S01]  /*f6e0*/  UIADD3 UR27, UR27, 0x3100, UR8 ;  /* 0x000031001b1b7890 */ /* 0x000fe2000fffe008 */
[----:B------:R-:W-:Y:S01]  /*f6f0*/  VIADD R12, R12, 0x40 ;  /* 0x000000400c0c7836 */ /* 0x000fe20000000000 */
[----:B------:R-:W-:Y:S01]  /*f700*/  UMOV UR6, 0x0 ;  /* 0x0000000000067882 */ /* 0x000fe20000000000 */
[----:B------:R-:W-:Y:S01]  /*f710*/  UMOV UR7, 0x10000000 ;  /* 0x1000000000077882 */ /* 0x000fe20000000000 */
[----:B------:R-:W-:Y:S01]  /*f720*/  UIADD3 UR26, UR5, 0x100, URZ ;  /* 0x00000100051a7890 */ /* 0x000fe2000fffe03f */
[----:B------:R-:W-:Y:S01]  /*f730*/  SEL R3, R3, RZ, P1 ;  /* 0x000000ff03037207 */ /* 0x000fe20000800000 */
[----:B------:R-:W-:-:S05]  /*f740*/  UIADD3.X UR5, URZ, UR31, URZ, UP0, !UPT ;  /* 0x0000001f3f057290 */ /* 0x000fca00087fe43f */
[----:B------:R-:W-:Y:S01]  /*f750*/  UMOV UR8, UR26 ;  /* 0x0000001a00087c82 */ /* 0x000fe20008000000 */
[----:B--2---:R-:W-:Y:S02]  /*f760*/  R2UR UR12, R5 ;  /* 0x00000000050c72ca */ /* 0x004fe400000e0000 */
[----:B------:R-:W-:-:S04]  /*f770*/  SEL R5, RZ, 0x1, P1 ;  /* 0x00000001ff057807 */ /* 0x000fc80000800000 */
[----:B------:R-:W-:-:S07]  /*f780*/  LOP3.LUT R2, R2, R5, RZ, 0x3c, !PT ;  /* 0x0000000502027212 */ /* 0x000fce00078e3cff */
[----:B------:R0:W-:Y:S02]  /*f790*/  UTMALDG.3D.MULTICAST [UR8], [UR4], UR25, desc[UR6] ;  /* 0x00000608040073b4 */ /* 0x0001e40008011819 */
[----:B0-----:R-:W-:Y:S01]  /*f7a0*/  UMOV UR8, UR27 ;  /* 0x0000001b00087c82 */ /* 0x001fe20008000000 */
[----:B------:R-:W-:Y:S02]  /*f7b0*/  UMOV UR11, UR28 ;  /* 0x0000001c000b7c82 */ /* 0x000fe40008000000 */
[----:B------:R0:W-:Y:S02]  /*f7c0*/  UTMALDG.3D.MULTICAST [UR8], [UR32], UR36, desc[UR6] ;  /* 0x00000608200073b4 */ /* 0x0001e40008011824 */
[----:B0-----:R-:W-:Y:S05]  /*f7d0*/  @P4 BRA `(.L_x_309) ;  /* 0xfffffffc00304947 */ /* 0x001fea000383ffff */
.L_x_305:
[----:B------:R-:W-:Y:S05]  /*f7e0*/  BSYNC B1 ;  /* 0x0000000000017941 */ /* 0x000fea0003800000 */
.L_x_304:
[----:B------:R-:W2:Y:S01]  /*f7f0*/  LDL.LU R15, [R1+0x84] ;  /* 0x00008400010f7983 */ /* 0x000ea20000300800 */
[----:B------:R-:W-:Y:S01]  /*f800*/  LOP3.LUT P5, RZ, R9, 0xff, RZ, 0xc0, !PT ;  /* 0x000000ff09ff7812 */ /* 0x000fe200078ac0ff */
[----:B------:R-:W-:Y:S01]  /*f810*/  VIADD R8, R8, UR14 ;  /* 0x0000000e08087c36 */ /* 0x000fe20008000000 */
[----:B------:R-:W-:Y:S01]  /*f820*/  UISETP.GE.U32.AND UP0, UPT, UR14, 0x3, UPT ;  /* 0x000000030e00788c */ /* 0x000fe2000bf06070 */
[----:B------:R-:W3:Y:S01]  /*f830*/  LDL.LU R14, [R1+0x88] ;  /* 0x00008800010e7983 */ /* 0x000ee20000300800 */
[----:B------:R-:W-:Y:S01]  /*f840*/  IMAD.U32 R5, RZ, RZ, UR14 ;  /* 0x0000000eff057e24 */ /* 0x000fe2000f8e00ff */
[----:B------:R-:W-:Y:S01]  /*f850*/  ULDC.64 UR4, c[0x0][0x650] ;  /* 0x0001940000047ab9 */ /* 0x000fe20000000a00 */
[----:B------:R-:W-:Y:S01]  /*f860*/  ISETP.GT.U32.AND P1, PT, R8, 0x2, PT ;  /* 0x000000020800780c */ /* 0x000fe20003f24070 */
[----:B------:R-:W-:Y:S01]  /*f870*/  BSSY B1, `(.L_x_310) ;  /* 0x0000072000017945 */ /* 0x000fe20003800000 */
[----:B------:R-:W-:Y:S02]  /*f880*/  PLOP3.LUT P4, PT, PT, PT, UP0, 0x80, 0x0 ;  /* 0x000000000000781c */ /* 0x000fe40003f8f008 */
[----:B------:R-:W-:-:S02]  /*f890*/  ISETP.LT.U32.AND P1, PT, R5, 0x3, P1 ;  /* 0x000000030500780c */ /* 0x000fc40000f21070 */
[----:B------:R-:W-:Y:S01]  /*f8a0*/  PRMT R9, RZ, 0x7610, R9 ;  /* 0x00007610ff097816 */ /* 0x000fe20000000009 */
[----:B------:R-:W0:Y:S01]  /*f8b0*/  @P5 S2R R3, SR_CgaCtaId ;  /* 0x0000000000035919 */ /* 0x000e220000008800 */
[----:B------:R-:W-:-:S04]  /*f8c0*/  @P5 MOV R2, 0x400 ;  /* 0x0000040000025802 */ /* 0x000fc80000000f00 */
[----:B0-----:R-:W-:Y:S01]  /*f8d0*/  @P5 LEA R4, R3, R2, 0x18 ;  /* 0x0000000203045211 */ /* 0x001fe200078ec0ff */
[----:B------:R-:W-:-:S03]  /*f8e0*/  IMAD.WIDE.U32 R2, R8, -0x55555555, RZ ;  /* 0xaaaaaaab08027825 */ /* 0x000fc600078e00ff */
[----:B------:R0:W-:Y:S02]  /*f8f0*/  @P5 SYNCS.ARRIVE.TRANS64.A1T0 RZ, [R4+URZ+0x68], RZ ;  /* 0x000068ff04ff59a7 */ /* 0x0001e4000810003f */
[----:B------:R-:W-:Y:S02]  /*f900*/  SHF.R.U32.HI R5, RZ, 0x1, R3 ;  /* 0x00000001ff057819 */ /* 0x000fe40000011603 */
[----:B------:R-:W-:Y:S02]  /*f910*/  SEL R3, RZ, 0x1, !P1 ;  /* 0x00000001ff037807 */ /* 0x000fe40004800000 */
[----:B------:R-:W-:Y:S01]  /*f920*/  PRMT R2, RZ, 0x7610, R2 ;  /* 0x00007610ff027816 */ /* 0x000fe20000000002 */
[----:B------:R-:W-:Y:S01]  /*f930*/  IMAD R8, R5, -0x3, R8 ;  /* 0xfffffffd05087824 */ /* 0x000fe200078e0208 */
[----:B------:R-:W-:Y:S01]  /*f940*/  LOP3.LUT R0, R0, R3, RZ, 0x3c, !PT ;  /* 0x0000000300007212 */ /* 0x000fe200078e3cff */
[----:B0-----:R-:W-:Y:S02]  /*f950*/  IMAD.MOV.U32 R4, RZ, RZ, -0x1 ;  /* 0xffffffffff047424 */ /* 0x001fe400078e00ff */
[----:B------:R-:W-:Y:S01]  /*f960*/  IMAD.MOV.U32 R3, RZ, RZ, -0x1 ;  /* 0xffffffffff037424 */ /* 0x000fe200078e00ff */
[----:B------:R-:W-:Y:S01]  /*f970*/  @P4 LOP3.LUT R0, R0, 0x1, R5, 0x78, !PT ;  /* 0x0000000100004812 */ /* 0x000fe200078e7805 */
[----:B------:R-:W-:Y:S01]  /*f980*/  IMAD.MOV.U32 R5, RZ, RZ, -0x1 ;  /* 0xffffffffff057424 */ /* 0x000fe200078e00ff */
[----:B---3--:R-:W-:-:S04]  /*f990*/  IADD3 R14, P5, R14, UR20, RZ ;  /* 0x000000140e0e7c10 */ /* 0x008fc8000ffbe0ff */
[----:B--2---:R-:W-:Y:S01]  /*f9a0*/  IADD3.X R15, R15, UR15, RZ, P5, !PT ;  /* 0x0000000f0f0f7c10 */ /* 0x004fe2000affe4ff */
[----:B------:R0:W-:Y:S01]  /*f9b0*/  STL [R1+0x88], R14 ;  /* 0x0000880e01007387 */ /* 0x0001e20000100800 */
[----:B------:R-:W-:-:S03]  /*f9c0*/  ISETP.GE.U32.AND P1, PT, R14, UR4, PT ;  /* 0x000000040e007c0c */ /* 0x000fc6000bf26070 */
[----:B------:R0:W-:Y:S01]  /*f9d0*/  STL [R1+0x84], R15 ;  /* 0x0000840f01007387 */ /* 0x0001e20000100800 */
[----:B------:R-:W-:-:S03]  /*f9e0*/  ISETP.GE.U32.AND.EX P1, PT, R15, UR5, PT, P1 ;  /* 0x000000050f007c0c */ /* 0x000fc6000bf26110 */
[----:B------:R0:W-:Y:S04]  /*f9f0*/  STL [R1+0x8c], R5 ;  /* 0x00008c0501007387 */ /* 0x0001e80000100800 */
[----:B------:R0:W-:Y:S04]  /*fa00*/  STL [R1+0x90], R4 ;  /* 0x0000900401007387 */ /* 0x0001e80000100800 */
[----:B------:R0:W-:Y:S02]  /*fa10*/  STL [R1+0x7c], R3 ;  /* 0x00007c0301007387 */ /* 0x0001e40000100800 */
[----:B------:R-:W-:Y:S05]  /*fa20*/  @P1 BRA `(.L_x_311) ;  /* 0x0000000400581947 */ /* 0x000fea0003800000 */
[----:B------:R-:W-:Y:S01]  /*fa30*/  ULDC.64 UR4, c[0x0][0x628] ;  /* 0x00018a0000047ab9 */ /* 0x000fe20000000a00 */
[----:B------:R-:W1:Y:S01]  /*fa40*/  S2R R12, SR_CTAID.X ;  /* 0x00000000000c7919 */ /* 0x000e620000002500 */
[----:B------:R-:W-:Y:S01]  /*fa50*/  ISETP.NE.U32.AND P1, PT, RZ, UR4, PT ;  /* 0x00000004ff007c0c */ /* 0x000fe2000bf25070 */
[----:B------:R-:W-:Y:S01]  /*fa60*/  ULDC UR7, c[0x0][0x630] ;  /* 0x00018c0000077ab9 */ /* 0x000fe20000000800 */
[----:B------:R-:W-:Y:S01]  /*fa70*/  IMAD.MOV.U32 R2, RZ, RZ, R14 ;  /* 0x000000ffff027224 */ /* 0x000fe200078e000e */
[----:B------:R-:W2:Y:S01]  /*fa80*/  S2R R10, SR_CTAID.Y ;  /* 0x00000000000a7919 */ /* 0x000ea20000002600 */
[----:B------:R-:W-:Y:S01]  /*fa90*/  ISETP.NE.AND.EX P1, PT, RZ, UR5, PT, P1 ;  /* 0x00000005ff007c0c */ /* 0x000fe2000bf25310 */
[----:B0-----:R-:W-:-:S12]  /*faa0*/  IMAD.MOV.U32 R3, RZ, RZ, R15 ;  /* 0x000000ffff037224 */ /* 0x001fd800078e000f */
[----:B------:R-:W-:Y:S05]  /*fab0*/  @!P1 BRA `(.L_x_312) ;  /* 0x0000000000289947 */ /* 0x000fea0003800000 */
[----:B------:R-:W-:Y:S02]  /*fac0*/  ULDC UR6, c[0x0][0x634] ;  /* 0x00018d0000067ab9 */ /* 0x000fe40000000800 */
[----:B------:R-:W-:-:S05]  /*fad0*/  IADD3 R7, P1, R14, UR6, RZ ;  /* 0x000000060e077c10 */ /* 0x000fca000ff3e0ff */
[----:B------:R-:W-:-:S04]  /*fae0*/  IMAD.X R11, RZ, RZ, R15, P1 ;  /* 0x000000ffff0b7224 */ /* 0x000fc800008e060f */
[----:B------:R-:W-:-:S04]  /*faf0*/  IMAD.WIDE.U32 R4, R11, UR4, RZ ;  /* 0x000000040b047c25 */ /* 0x000fc8000f8e00ff */
[----:B------:R-:W-:-:S04]  /*fb00*/  IMAD.WIDE.U32 R4, P1, R7, UR5, R4 ;  /* 0x0000000507047c25 */ /* 0x000fc8000f820004 */
[----:B------:R-:W-:-:S04]  /*fb10*/  IMAD.WIDE.U32 R6, R7, UR4, RZ ;  /* 0x0000000407067c25 */ /* 0x000fc8000f8e00ff */
[----:B------:R-:W-:Y:S01]  /*fb20*/  IMAD.X R3, RZ, RZ, RZ, P1 ;  /* 0x000000ffff037224 */ /* 0x000fe200008e06ff */
[----:B------:R-:W-:Y:S01]  /*fb30*/  IADD3 RZ, P1, R7, R4, RZ ;  /* 0x0000000407ff7210 */ /* 0x000fe20007f3e0ff */
[----:B------:R-:W-:-:S04]  /*fb40*/  IMAD.MOV.U32 R2, RZ, RZ, R5 ;  /* 0x000000ffff027224 */ /* 0x000fc800078e0005 */
[----:B------:R-:W-:-:S08]  /*fb50*/  IMAD.WIDE.U32.X R2, R11, UR5, R2, P1 ;  /* 0x000000050b027c25 */ /* 0x000fd000088e0402 */
.L_x_312:
[--C-:B------:R-:W-:Y:S01]  /*fb60*/  SHF.R.U64 R11, R2, UR7, R3.reuse ;  /* 0x00000007020b7c19 */ /* 0x100fe20008001203 */
[----:B------:R-:W-:Y:S01]  /*fb70*/  ULDC.64 UR4, c[0x0][0x620] ;  /* 0x0001880000047ab9 */ /* 0x000fe20000000a00 */
[----:B------:R-:W-:Y:S01]  /*fb80*/  SHF.R.U32.HI R2, RZ, UR7, R3 ;  /* 0x00000007ff027c19 */ /* 0x000fe20008011603 */
[----:B------:R-:W-:Y:S01]  /*fb90*/  IMAD.MOV.U32 R3, RZ, RZ, R15 ;  /* 0x000000ffff037224 */ /* 0x000fe200078e000f */
[----:B------:R-:W-:Y:S01]  /*fba0*/  IADD3 R5, P1, RZ, -R11, RZ ;  /* 0x8000000bff057210 */ /* 0x000fe20007f3e0ff */
[----:B------:R-:W0:Y:S01]  /*fbb0*/  LDC R7, c[0x0][0x144] ;  /* 0x00005100ff077b82 */ /* 0x000e220000000800 */
[----:B-1----:R-:W-:Y:S01]  /*fbc0*/  I2FP.F32.U32 R6, R12 ;  /* 0x0000000c00067245 */ /* 0x002fe20000201000 */
[----:B------:R-:W-:Y:S01]  /*fbd0*/  ULDC.64 UR8, c[0x0][0x640] ;  /* 0x0001900000087ab9 */ /* 0x000fe20000000a00 */
[----:B------:R-:W-:Y:S01]  /*fbe0*/  ULDC UR6, c[0x0][0x608] ;  /* 0x0001820000067ab9 */ /* 0x000fe20000000800 */
[----:B------:R-:W-:Y:S01]  /*fbf0*/  IMAD.X R2, RZ, RZ, ~R2, P1 ;  /* 0x000000ffff027224 */ /* 0x000fe200008e0e02 */
[----:B------:R-:W-:-:S03]  /*fc00*/  ISETP.NE.U32.AND P1, PT, RZ, UR8, PT ;  /* 0x00000008ff007c0c */ /* 0x000fc6000bf25070 */
[----:B------:R-:W-:Y:S01]  /*fc10*/  IMAD R4, R2, UR4, RZ ;  /* 0x0000000402047c24 */ /* 0x000fe2000f8e02ff */
[----:B------:R-:W1:Y:S01]  /*fc20*/  LDC R15, c[0x0][0x148] ;  /* 0x00005200ff0f7b82 */ /* 0x000e620000000800 */
[----:B------:R-:W-:Y:S01]  /*fc30*/  IMAD.MOV.U32 R2, RZ, RZ, R14 ;  /* 0x000000ffff027224 */ /* 0x000fe200078e000e */
[----:B------:R-:W-:-:S03]  /*fc40*/  ISETP.NE.AND.EX P1, PT, RZ, UR9, PT, P1 ;  /* 0x00000009ff007c0c */ /* 0x000fc6000bf25310 */
[----:B------:R-:W-:Y:S01]  /*fc50*/  IMAD.WIDE.U32 R2, R5, UR4, R2 ;  /* 0x0000000405027c25 */ /* 0x000fe2000f8e0002 */
[----:B------:R-:W-:-:S03]  /*fc60*/  ULDC UR4, c[0x0][0x150] ;  /* 0x0000540000047ab9 */ /* 0x000fc60000000800 */
[----:B------:R-:W-:Y:S01]  /*fc70*/  FMUL R6, R6, UR4 ;  /* 0x0000000406067c20 */ /* 0x000fe20008400000 */
[----:B------:R-:W-:Y:S01]  /*fc80*/  IMAD R5, R5, UR5, R4 ;  /* 0x0000000505057c24 */ /* 0x000fe2000f8e0204 */
[----:B------:R-:W-:Y:S01]  /*fc90*/  ULDC UR4, c[0x0][0x618] ;  /* 0x0001860000047ab9 */ /* 0x000fe20000000800 */
[----:B------:R-:W-:Y:S02]  /*fca0*/  ULDC UR5, c[0x0][0x154] ;  /* 0x0000550000057ab9 */ /* 0x000fe40000000800 */
[----:B------:R-:W-:Y:S01]  /*fcb0*/  IMAD.IADD R3, R3, 0x1, R5 ;  /* 0x0000000103037824 */ /* 0x000fe200078e0205 */
[----:B------:R-:W3:Y:S04]  /*fcc0*/  F2I.U32.TRUNC.NTZ R6, R6 ;  /* 0x0000000600067305 */ /* 0x000ee8000020f000 */
[----:B------:R-:W-:-:S02]  /*fcd0*/  SHF.R.U64 R13, R2, UR4, R3 ;  /* 0x00000004020d7c19 */ /* 0x000fc40008001203 */
[----:B--2---:R-:W-:-:S05]  /*fce0*/  I2FP.F32.U32 R2, R10 ;  /* 0x0000000a00027245 */ /* 0x004fca0000201000 */
[----:B------:R-:W-:Y:S01]  /*fcf0*/  FMUL R4, R2, UR5 ;  /* 0x0000000502047c20 */ /* 0x000fe20008400000 */
[----:B------:R-:W-:Y:S01]  /*fd00*/  SHF.R.U32.HI R2, RZ, UR4, R3 ;  /* 0x00000004ff027c19 */ /* 0x000fe20008011603 */
[----:B------:R-:W-:Y:S02]  /*fd10*/  ULDC UR4, c[0x0][0x658] ;  /* 0x0001960000047ab9 */ /* 0x000fe40000000800 */
[----:B------:R2:W4:Y:S01]  /*fd20*/  F2I.U32.TRUNC.NTZ R18, R4 ;  /* 0x0000000400127305 */ /* 0x000522000020f000 */
[----:B------:R-:W-:Y:S01]  /*fd30*/  SHF.R.U64 R16, R13, UR6, R2 ;  /* 0x000000060d107c19 */ /* 0x000fe20008001202 */
[----:B---3--:R-:W-:Y:S01]  /*fd40*/  IMAD.MOV R6, RZ, RZ, -R6 ;  /* 0x000000ffff067224 */ /* 0x008fe200078e0a06 */
[----:B------:R-:W-:-:S03]  /*fd50*/  SHF.R.U32.HI R3, RZ, UR6, R2 ;  /* 0x00000006ff037c19 */ /* 0x000fc60008011602 */
[----:B0-----:R-:W-:Y:S01]  /*fd60*/  IMAD R12, R7, R6, R12 ;  /* 0x00000006070c7224 */ /* 0x001fe200078e020c */
[--C-:B------:R-:W-:Y:S02]  /*fd70*/  SHF.R.U64 R14, R16, UR4, R3.reuse ;  /* 0x00000004100e7c19 */ /* 0x100fe40008001203 */
[----:B------:R-:W-:-:S03]  /*fd80*/  SHF.R.U32.HI R3, RZ, UR4, R3 ;  /* 0x00000004ff037c19 */ /* 0x000fc60008011603 */
[----:B------:R-:W-:Y:S01]  /*fd90*/  IMAD.MOV.U32 R2, RZ, RZ, R14 ;  /* 0x000000ffff027224 */ /* 0x000fe200078e000e */
[----:B--2-4-:R-:W-:Y:S06]  /*fda0*/  @!P1 BRA `(.L_x_313) ;  /* 0x0000000000289947 */ /* 0x014fec0003800000 */
        /* <DEDUP_REMOVED lines=10> */
.L_x_313:
[----:B------:R-:W-:Y:S01]  /*fe50*/  ULDC UR4, c[0x0][0x648] ;  /* 0x0001920000047ab9 */ /* 0x000fe20000000800 */
[----:B------:R-:W-:Y:S01]  /*fe60*/  IMAD.MOV R18, RZ, RZ, -R18 ;  /* 0x000000ffff127224 */ /* 0x000fe200078e0a12 */
[----:B------:R-:W-:Y:S01]  /*fe70*/  SHF.R.U64 R3, R2, UR4, R3 ;  /* 0x0000000402037c19 */ /* 0x000fe20008001203 */
[----:B------:R-:W-:Y:S01]  /*fe80*/  ULDC UR4, c[0x0][0x638] ;  /* 0x00018e0000047ab9 */ /* 0x000fe20000000800 */
[----:B------:R-:W-:Y:S01]  /*fe90*/  LOP3.LUT R2, R16, UR22, RZ, 0xc0, !PT ;  /* 0x0000001610027c12 */ /* 0x000fe2000f8ec0ff */
[----:B-1----:R-:W-:Y:S01]  /*fea0*/  @P2 IMAD R12, R15, R18, R10 ;  /* 0x000000120f0c2224 */ /* 0x002fe200078e020a */
[----:B------:R-:W-:Y:S01]  /*feb0*/  LOP3.LUT R13, R13, UR16, RZ, 0xc0, !PT ;  /* 0x000000100d0d7c12 */ /* 0x000fe2000f8ec0ff */
[----:B------:R-:W-:Y:S01]  /*fec0*/  IMAD.MOV R5, RZ, RZ, -R3 ;  /* 0x000000ffff057224 */ /* 0x000fe200078e0a03 */
[----:B------:R-:W-:Y:S01]  /*fed0*/  ULDC UR5, c[0x0][0x610] ;  /* 0x0001840000057ab9 */ /* 0x000fe20000000800 */
[----:B------:R-:W-:Y:S02]  /*fee0*/  IMAD R3, R3, UR17, R2 ;  /* 0x0000001103037c24 */ /* 0x000fe4000f8e0202 */
[----:B------:R-:W-:Y:S01]  /*fef0*/  IMAD R14, R5, UR4, R14 ;  /* 0x00000004050e7c24 */ /* 0x000fe2000f8e020e */
[----:B------:R-:W-:Y:S01]  /*ff00*/  ULDC UR4, c[0x0][0x600] ;  /* 0x0001800000047ab9 */ /* 0x000fe20000000800 */
[----:B------:R-:W-:-:S02]  /*ff10*/  IMAD R3, R3, UR5, R12 ;  /* 0x0000000503037c24 */ /* 0x000fc4000f8e020c */
[----:B------:R-:W-:Y:S02]  /*ff20*/  IMAD R14, R14, UR4, R13 ;  /* 0x000000040e0e7c24 */ /* 0x000fe4000f8e020d */
[----:B------:R-:W-:-:S03]  /*ff30*/  IMAD.MOV.U32 R2, RZ, RZ, 0x1 ;  /* 0x00000001ff027424 */ /* 0x000fc600078e00ff */
[----:B------:R-:W-:Y:S02]  /*ff40*/  SEL R4, R14, R3, !P2 ;  /* 0x000000030e047207 */ /* 0x000fe40005000000 */
[----:B------:R-:W-:-:S03]  /*ff50*/  SEL R3, R3, R14, !P2 ;  /* 0x0000000e03037207 */ /* 0x000fc60005000000 */
[----:B------:R1:W-:Y:S04]  /*ff60*/  STL [R1+0x90], R4 ;  /* 0x0000900401007387 */ /* 0x0003e80000100800 */
[----:B------:R1:W-:Y:S04]  /*ff70*/  STL [R1+0x7c], R11 ;  /* 0x00007c0b01007387 */ /* 0x0003e80000100800 */
[----:B------:R1:W-:Y:S02]  /*ff80*/  STL [R1+0x8c], R3 ;  /* 0x00008c0301007387 */ /* 0x0003e40000100800 */
.L_x_311:
[----:B------:R-:W-:Y:S05]  /*ff90*/  BSYNC B1 ;  /* 0x0000000000017941 */ /* 0x000fea0003800000 */
.L_x_310:
[----:B------:R-:W-:-:S13]  /*ffa0*/  LOP3.LUT P1, RZ, R2, 0xff, RZ, 0xc0, !PT ;  /* 0x000000ff02ff7812 */ /* 0x000fda000782c0ff */
[----:B------:R-:W-:Y:S05]  /*ffb0*/  @P1 BRA `(.L_x_314) ;  /* 0xfffffff000f81947 */ /* 0x000fea000383ffff */
[----:B------:R-:W-:Y:S05]  /*ffc0*/  BSYNC B0 ;  /* 0x0000000000007941 */ /* 0x000fea0003800000 */
.L_x_302:
[----:B------:R-:W-:-:S03]  /*ffd0*/  UMOV UR4, 0xffffffff ;  /* 0xffffffff00047882 */ /* 0x000fc60000000000 */
[----:B------:R-:W-:Y:S05]  /*ffe0*/  BRA.DIV UR4, `(.L_x_315) ;  /* 0x0000000604347947 */ /* 0x000fea000b800000 */
[----:B------:R-:W-:-:S13]  /*fff0*/  ELECT P0, URZ, PT ;  /* 0x00000000003f782f */ /* 0x000fda0003800000 */
.L_x_330:
[----:B------:R-:W-:Y:S04]  /*10000*/  BSSY B0, `(.L_x_316) ;  /* 0x0000023000007945 */ /* 0x000fe80003800000 */
[----:B------:R-:W-:Y:S05]  /*10010*/  @!P0 BRA `(.L_x_317) ;  /* 0x0000000000848947 */ /* 0x000fea0003800000 */
[----:B------:R-:W-:-:S04]  /*10020*/  ULOP3.LUT UR4, UR13, 0x2, URZ, 0xfc, !UPT ;  /* 0x000000020d047892 */ /* 0x000fc8000f8efc3f */
[----:B------:R-:W-:-:S06]  /*10030*/  UISETP.NE.AND UP0, UPT, UR4, 0x3, UPT ;  /* 0x000000030400788c */ /* 0x000fcc000bf05270 */
[----:B------:R-:W-:-:S13]  /*10040*/  PLOP3.LUT P0, PT, PT, PT, UP0, 0x80, 0x0 ;  /* 0x000000000000781c */ /* 0x000fda0003f0f008 */
[----:B------:R-:W-:Y:S05]  /*10050*/  @!P0 BRA `(.L_x_318) ;  /* 0x0000000000048947 */ /* 0x000fea0003800000 */
[----:B------:R-:W-:Y:S01]  /*10060*/  BPT.TRAP 0x1 ;  /* 0x000000040000795c */ /* 0x000fe20000300000 */
.L_x_318:
[----:B01----:R-:W0:Y:S01]  /*10070*/  S2R R3, SR_CgaCtaId ;  /* 0x0000000000037919 */ /* 0x003e220000008800 */
[----:B------:R-:W-:-:S04]  /*10080*/  MOV R2, 0x400 ;  /* 0x0000040000027802 */ /* 0x000fc80000000f00 */
[----:B0-----:R-:W-:Y:S02]  /*10090*/  LEA R3, R3, R2, 0x18 ;  /* 0x0000000203037211 */ /* 0x001fe400078ec0ff */
[----:B------:R-:W-:-:S03]  /*100a0*/  SHF.L.U32 R2, R0, 0x1f, RZ ;  /* 0x0000001f00027819 */ /* 0x000fc600000006ff */
[----:B------:R-:W-:-:S04]  /*100b0*/  VIADD R3, R3, 0x18 ;  /* 0x0000001803037836 */ /* 0x000fc80000000000 */
[C---:B------:R-:W-:Y:S02]  /*100c0*/  IMAD R7, R8.reuse, 0x8, R3 ;  /* 0x0000000808077824 */ /* 0x040fe400078e0203 */
[----:B------:R-:W-:Y:S02]  /*100d0*/  VIADD R8, R8, 0x1 ;  /* 0x0000000108087836 */ /* 0x000fe40000000000 */
[----:B------:R-:W0:Y:S03]  /*100e0*/  SYNCS.PHASECHK.TRANS64.TRYWAIT P0, [R7+URZ], R2 ;  /* 0x00000002070075a7 */ /* 0x000e26000800017f */
[----:B------:R-:W-:-:S04]  /*100f0*/  ISETP.NE.AND P1, PT, R8, 0x3, PT ;  /* 0x000000030800780c */ /* 0x000fc80003f25270 */
[----:B------:R-:W-:Y:S02]  /*10100*/  SEL R5, RZ, 0x1, P1 ;  /* 0x00000001ff057807 */ /* 0x000fe40000800000 */
[----:B------:R-:W-:Y:S02]  /*10110*/  SEL R8, R8, RZ, P1 ;  /* 0x000000ff08087207 */ /* 0x000fe40000800000 */
[----:B------:R-:W-:-:S03]  /*10120*/  LOP3.LUT R5, R0, R5, RZ, 0x3c, !PT ;  /* 0x0000000500057212 */ /* 0x000fc600078e3cff */
[----:B------:R-:W-:Y:S01]  /*10130*/  IMAD R9, R8, 0x8, R3 ;  /* 0x0000000808097824 */ /* 0x000fe200078e0203 */
[----:B------:R-:W-:Y:S01]  /*10140*/  SHF.L.U32 R4, R5, 0x1f, RZ ;  /* 0x0000001f05047819 */ /* 0x000fe200000006ff */
[----:B0-----:R-:W-:Y:S06]  /*10150*/  @!P0 BRA `(.L_x_319) ;  /* 0x0000000000fc8947 */ /* 0x001fec0003800000 */
.L_x_331:
[----:B------:R-:W1:Y:S01]  /*10160*/  SYNCS.PHASECHK.TRANS64.TRYWAIT P0, [R9+URZ], R4 ;  /* 0x00000004090075a7 */ /* 0x000e62000800017f */
[----:B------:R-:W-:-:S05]  /*10170*/  VIADD R0, R8, 0x1 ;  /* 0x0000000108007836 */ /* 0x000fca0000000000 */
[----:B------:R-:W-:-:S04]  /*10180*/  ISETP.NE.AND P1, PT, R0, 0x3, PT ;  /* 0x000000030000780c */ /* 0x000fc80003f25270 */
[----:B0-----:R-:W-:Y:S02]  /*10190*/  SEL R2, RZ, 0x1, P1 ;  /* 0x00000001ff027807 */ /* 0x001fe40000800000 */
[----:B------:R-:W-:Y:S02]  /*101a0*/  SEL R0, R0, RZ, P1 ;  /* 0x000000ff00007207 */ /* 0x000fe40000800000 */
[----:B------:R-:W-:Y:S01]  /*101b0*/  LOP3.LUT R2, R5, R2, RZ, 0x3c, !PT ;  /* 0x0000000205027212 */ /* 0x000fe200078e3cff */
[----:B-1----:R-:W-:Y:S06]  /*101c0*/  @!P0 BRA `(.L_x_320) ;  /* 0x0000000000f48947 */ /* 0x002fec0003800000 */
.L_x_332:
[----:B------:R-:W-:Y:S01]  /*101d0*/  IMAD R3, R0, 0x8, R3 ;  /* 0x0000000800037824 */ /* 0x000fe200078e0203 */
[----:B------:R-:W-:-:S07]  /*101e0*/  SHF.L.U32 R0, R2, 0x1f, RZ ;  /* 0x0000001f02007819 */ /* 0x000fce00000006ff */
.L_x_321:
[----:B-1----:R1:W2:Y:S02]  /*101f0*/  SYNCS.PHASECHK.TRANS64.TRYWAIT P0, [R3+URZ], R0 ;  /* 0x00000000030075a7 */ /* 0x0022a4000800017f */
[----:B--2---:R-:W-:Y:S05]  /*10200*/  @!P0 NANOSLEEP.SYNCS 0x989680 ;  /* 0x009896800000895d */ /* 0x004fea0003900000 */
[----:B------:R-:W2:Y:S02]  /*10210*/  @!P0 SYNCS.PHASECHK.TRANS64 P0, [R3+URZ], R0 ;  /* 0x00000000030085a7 */ /* 0x000ea4000800007f */
[----:B--2---:R-:W-:Y:S05]  /*10220*/  @!P0 BRA `(.L_x_321) ;  /* 0xfffffffc00f08947 */ /* 0x004fea000383ffff */
.L_x_317:
[----:B------:R-:W-:Y:S05]  /*10230*/  BSYNC B0 ;  /* 0x0000000000007941 */ /* 0x000fea0003800000 */
.L_x_316:
[----:B------:R-:W-:Y:S05]  /*10240*/  EXIT ;  /* 0x000000000000794d */ /* 0x000fea0003800000 */
.L_x_19:
[----:B----4-:R-:W-:-:S04]  /*10250*/  IMAD.U32 R3, RZ, RZ, UR17 ;  /* 0x00000011ff037e24 */ /* 0x010fc8000f8e00ff */
[----:B------:R4:W0:Y:S03]  /*10260*/  SYNCS.PHASECHK.TRANS64.TRYWAIT P0, [R3+URZ+-0x8], R0 ;  /* 0xfffff800030075a7 */ /* 0x000826000800017f */
[----:B0-----:R-:W-:Y:S05]  /*10270*/  @!P0 NANOSLEEP.SYNCS 0x989680 ;  /* 0x009896800000895d */ /* 0x001fea0003900000 */
[----:B------:R-:W0:Y:S02]  /*10280*/  @!P0 SYNCS.PHASECHK.TRANS64 P0, [R3+URZ+-0x8], R0 ;  /* 0xfffff800030085a7 */ /* 0x000e24000800007f */
[----:B0-----:R-:W-:Y:S05]  /*10290*/  @!P0 BRA `(.L_x_19) ;  /* 0xfffffffc00ec8947 */ /* 0x001fea000383ffff */
[----:B------:R-:W-:Y:S05]  /*102a0*/  BRA `(.L_x_322) ;  /* 0xffffff1400587947 */ /* 0x000fea000383ffff */
.L_x_24:
[----:B-1----:R-:W-:-:S04]  /*102b0*/  IMAD.U32 R3, RZ, RZ, UR6 ;  /* 0x00000006ff037e24 */ /* 0x002fc8000f8e00ff */
[----:B------:R1:W2:Y:S03]  /*102c0*/  SYNCS.PHASECHK.TRANS64.TRYWAIT P0, [R3+URZ], R0 ;  /* 0x00000000030075a7 */ /* 0x0002a6000800017f */
[----:B--2---:R-:W-:Y:S05]  /*102d0*/  @!P0 NANOSLEEP.SYNCS 0x989680 ;  /* 0x009896800000895d */ /* 0x004fea0003900000 */
[----:B------:R-:W2:Y:S02]  /*102e0*/  @!P0 SYNCS.PHASECHK.TRANS64 P0, [R3+URZ], R0 ;  /* 0x00000000030085a7 */ /* 0x000ea4000800007f */
[----:B--2---:R-:W-:Y:S05]  /*102f0*/  @!P0 BRA `(.L_x_24) ;  /* 0xfffffffc00ec8947 */ /* 0x004fea000383ffff */
[----:B------:R-:W-:Y:S05]  /*10300*/  BRA `(.L_x_23) ;  /* 0xffffff1c00c47947 */ /* 0x000fea000383ffff */
.L_x_30:
[----:B-----5:R1:W-:Y:S02]  /*10310*/  STL [R1+0xa4], R0 ;  /* 0x0000a40001007387 */ /* 0x0203e40000100800 */
[----:B-1----:R-:W-:-:S04]  /*10320*/  IMAD.U32 R0, RZ, RZ, UR9 ;  /* 0x00000009ff007e24 */ /* 0x002fc8000f8e00ff */
[----:B------:R1:W3:Y:S03]  /*10330*/  SYNCS.PHASECHK.TRANS64.TRYWAIT P0, [R0+URZ], R229 ;  /* 0x000000e5000075a7 */ /* 0x0002e6000800017f */
[----:B---3--:R-:W-:Y:S05]  /*10340*/  @!P0 NANOSLEEP.SYNCS 0x989680 ;  /* 0x009896800000895d */ /* 0x008fea0003900000 */
[----:B------:R1:W3:Y:S02]  /*10350*/  @!P0 SYNCS.PHASECHK.TRANS64 P0, [R0+URZ], R229 ;  /* 0x000000e5000085a7 */ /* 0x0002e4000800007f */
[----:B-1----:R1:W5:Y:S02]  /*10360*/  LDL.LU R0, [R1+0xa4] ;  /* 0x0000a40001007983 */ /* 0x0023640000300800 */
[----:B-1-3--:R-:W-:Y:S05]  /*10370*/  @!P0 BRA `(.L_x_30) ;  /* 0xfffffffc00e48947 */ /* 0x00afea000383ffff */
[----:B------:R-:W-:Y:S05]  /*10380*/  BRA `(.L_x_29) ;  /* 0xffffff30002c7947 */ /* 0x000fea000383ffff */
.L_x_38:
[----:B0-----:R-:W-:-:S04]  /*10390*/  IMAD.U32 R25, RZ, RZ, UR17 ;  /* 0x00000011ff197e24 */ /* 0x001fc8000f8e00ff */
[----:B------:R0:W3:Y:S03]  /*103a0*/  SYNCS.PHASECHK.TRANS64.TRYWAIT P0, [R25+URZ+0x8], R24 ;  /* 0x00000818190075a7 */ /* 0x0000e6000800017f */
[----:B---3--:R-:W-:Y:S05]  /*103b0*/  @!P0 NANOSLEEP.SYNCS 0x989680 ;  /* 0x009896800000895d */ /* 0x008fea0003900000 */
[----:B------:R-:W3:Y:S02]  /*103c0*/  @!P0 SYNCS.PHASECHK.TRANS64 P0, [R25+URZ+0x8], R24 ;  /* 0x00000818190085a7 */ /* 0x000ee4000800007f */
[----:B---3--:R-:W-:Y:S05]  /*103d0*/  @!P0 BRA `(.L_x_38) ;  /* 0xfffffffc00ec8947 */ /* 0x008fea000383ffff */
[----:B------:R-:W-:Y:S05]  /*103e0*/  BRA `(.L_x_323) ;  /* 0xffffff5400447947 */ /* 0x000fea000383ffff */
.L_x_303:
[----:B------:R-:W-:Y:S01]  /*103f0*/  BSSY B1, `(.L_x_324) ;  /* 0x0000006000017945 */ /* 0x000fe20003800000 */
[----:B------:R-:W-:-:S07]  /*10400*/  IMAD.MOV.U32 R2, RZ, RZ, -0x1 ;  /* 0xffffffffff027424 */ /* 0x000fce00078e00ff */
[----:B------:R-:W-:Y:S05]  /*10410*/  WARPSYNC.COLLECTIVE R2, `(.L_x_325) ;  /* 0x00000000020c7348 */ /* 0x000fea0003c00000 */
[----:B------:R-:W-:Y:S02]  /*10420*/  ELECT P1, UR62, PT ;  /* 0x00000000003e782f */ /* 0x000fe40003820000 */
[----:B------:R-:W-:Y:S01]  /*10430*/  MOV R2, UR62 ;  /* 0x0000003e00027c02 */ /* 0x000fe20008000f00 */
[----:B------:R-:W-:Y:S10]  /*10440*/  ENDCOLLECTIVE ;  /* 0x000000000000791b */ /* 0x000ff40003800000 */
.L_x_325:
[----:B------:R-:W-:Y:S05]  /*10450*/  BSYNC B1 ;  /* 0x0000000000017941 */ /* 0x000fea0003800000 */
.L_x_324:
[----:B------:R-:W-:Y:S05]  /*10460*/  BRA `(.L_x_326) ;  /* 0xffffffec00d87947 */ /* 0x000fea000383ffff */
.L_x_306:
[----:B-1----:R1:W2:Y:S02]  /*10470*/  SYNCS.PHASECHK.TRANS64.TRYWAIT P1, [R11+URZ+0x18], R4 ;  /* 0x000018040b0075a7 */ /* 0x0022a4000802017f */
[----:B--2---:R-:W-:Y:S05]  /*10480*/  @!P1 NANOSLEEP.SYNCS 0x989680 ;  /* 0x009896800000995d */ /* 0x004fea0003900000 */
[----:B------:R-:W2:Y:S02]  /*10490*/  @!P1 SYNCS.PHASECHK.TRANS64 P1, [R11+URZ+0x18], R4 ;  /* 0x000018040b0095a7 */ /* 0x000ea4000802007f */
[----:B--2---:R-:W-:Y:S05]  /*104a0*/  @!P1 BRA `(.L_x_306) ;  /* 0xfffffffc00f09947 */ /* 0x004fea000383ffff */
[----:B------:R-:W-:Y:S05]  /*104b0*/  BRA `(.L_x_327) ;  /* 0xfffffff000187947 */ /* 0x000fea000383ffff */
.L_x_315:
[----:B------:R-:W-:Y:S01]  /*104c0*/  BSSY B0, `(.L_x_328) ;  /* 0x0000006000007945 */ /* 0x000fe20003800000 */
[----:B------:R-:W-:-:S07]  /*104d0*/  IMAD.MOV.U32 R2, RZ, RZ, -0x1 ;  /* 0xffffffffff027424 */ /* 0x000fce00078e00ff */
[----:B01----:R-:W-:Y:S05]  /*104e0*/  WARPSYNC.COLLECTIVE R2, `(.L_x_329) ;  /* 0x00000000020c7348 */ /* 0x003fea0003c00000 */
[----:B------:R-:W-:Y:S02]  /*104f0*/  ELECT P1, UR62, PT ;  /* 0x00000000003e782f */ /* 0x000fe40003820000 */
[----:B------:R-:W-:Y:S01]  /*10500*/  MOV R2, UR62 ;  /* 0x0000003e00027c02 */ /* 0x000fe20008000f00 */
[----:B01----:R-:W-:Y:S10]  /*10510*/  ENDCOLLECTIVE ;  /* 0x000000000000791b */ /* 0x003ff40003800000 */
.L_x_329:
[----:B------:R-:W-:Y:S05]  /*10520*/  BSYNC B0 ;  /* 0x0000000000007941 */ /* 0x000fea0003800000 */
.L_x_328:
[----:B------:R-:W-:Y:S01]  /*10530*/  PLOP3.LUT P0, PT, P1, PT, PT, 0x80, 0x0 ;  /* 0x000000000000781c */ /* 0x000fe20000f0f070 */
[----:B------:R-:W-:-:S12]  /*10540*/  BRA `(.L_x_330) ;  /* 0xfffffff800ac7947 */ /* 0x000fd8000383ffff */
.L_x_319:
[----:B0-----:R0:W1:Y:S02]  /*10550*/  SYNCS.PHASECHK.TRANS64.TRYWAIT P0, [R7+URZ], R2 ;  /* 0x00000002070075a7 */ /* 0x001064000800017f */
[----:B-1----:R-:W-:Y:S05]  /*10560*/  @!P0 NANOSLEEP.SYNCS 0x989680 ;  /* 0x009896800000895d */ /* 0x002fea0003900000 */
[----:B------:R-:W1:Y:S02]  /*10570*/  @!P0 SYNCS.PHASECHK.TRANS64 P0, [R7+URZ], R2 ;  /* 0x00000002070085a7 */ /* 0x000e64000800007f */
[----:B-1----:R-:W-:Y:S05]  /*10580*/  @!P0 BRA `(.L_x_319) ;  /* 0xfffffffc00f08947 */ /* 0x002fea000383ffff */
[----:B------:R-:W-:Y:S05]  /*10590*/  BRA `(.L_x_331) ;  /* 0xfffffff800f07947 */ /* 0x000fea000383ffff */
.L_x_320:
[----:B0-----:R0:W1:Y:S02]  /*105a0*/  SYNCS.PHASECHK.TRANS64.TRYWAIT P0, [R9+URZ], R4 ;  /* 0x00000004090075a7 */ /* 0x001064000800017f */
[----:B-1----:R-:W-:Y:S05]  /*105b0*/  @!P0 NANOSLEEP.SYNCS 0x989680 ;  /* 0x009896800000895d */ /* 0x002fea0003900000 */
[----:B------:R-:W1:Y:S02]  /*105c0*/  @!P0 SYNCS.PHASECHK.TRANS64 P0, [R9+URZ], R4 ;  /* 0x00000004090085a7 */ /* 0x000e64000800007f */
[----:B-1----:R-:W-:Y:S05]  /*105d0*/  @!P0 BRA `(.L_x_320) ;  /* 0xfffffffc00f08947 */ /* 0x002fea000383ffff */
[----:B------:R-:W-:Y:S05]  /*105e0*/  BRA `(.L_x_332) ;  /* 0xfffffff800f87947 */ /* 0x000fea000383ffff */
.L_x_333:
[----:B------:R-:W-:-:S00]  /*105f0*/  BRA `(.L_x_333) ;  /* 0xfffffffc00fc7947 */ /* 0x000fc0000383ffff */
[----:B------:R-:W-:-:S00]  /*10600*/  NOP ;  /* 0x0000000000007918 */ /* 0x000fc00000000000 */
[----:B------:R-:W-:-:S00]  /*10610*/  NOP ;  /* 0x0000000000007918 */ /* 0x000fc00000000000 */
[----:B------:R-:W-:-:S00]  /*10620*/  NOP ;  /* 0x0000000000007918 */ /* 0x000fc00000000000 */
[----:B------:R-:W-:-:S00]  /*10630*/  NOP ;  /* 0x0000000000007918 */ /* 0x000fc00000000000 */
[----:B------:R-:W-:-:S00]  /*10640*/  NOP ;  /* 0x0000000000007918 */ /* 0x000fc00000000000 */
[----:B------:R-:W-:-:S00]  /*10650*/  NOP ;  /* 0x0000000000007918 */ /* 0x000fc00000000000 */
[----:B------:R-:W-:-:S00]  /*10660*/  NOP ;  /* 0x0000000000007918 */ /* 0x000fc00000000000 */
[----:B------:R-:W-:-:S00]  /*10670*/  NOP ;  /* 0x0000000000007918 */ /* 0x000fc00000000000 */
.L_x_334:


//--------------------- .nv.shared._ZN7cutlass13device_kernelINS_4gemm6kernel13GemmUniversalIN4cute5tupleIJiiiiEEENS1_10collective13CollectiveMmaINS1_37MainloopSm90TmaGmmaWarpSpecializedFP8ILi3ENS5_IJNS4_1CILi2EEESB_NSA_ILi1EEEEEENS1_32KernelTmaWarpSpecializedPingpongEEENS5_IJNSA_ILi64EEENSA_ILi256EEESG_EEENS_12float_e5m2_tENS5_IJlSC_lEEESJ_SK_NS4_8TiledMMAINS4_8MMA_AtomIJNS4_4SM904GMMA31MMA_64x256x32_F32E5M2E5M2_SS_TNILNSO_7ScaleInE1ELSQ_1EEEEEENS4_6LayoutINS5_IJSC_SC_SC_EEENS5_IJNSA_ILi0EEESV_SV_EEEEENS5_IJNS4_10UnderscoreESY_SY_EEEEENS4_23SM90_TMA_LOAD_MULTICASTENS4_14ComposedLayoutINS4_7SwizzleILi2ELi4ELi3EEENS4_18smem_ptr_flag_bitsILi8EEENST_INS5_IJNSA_ILi8EEESG_EEENS5_IJSG_SC_EEEEEEEvNS4_8identityES11_S1B_vS1C_EENS_8epilogue10collective6detail29Sm90TmaWarpSpecializedAdapterINS1F_15DefaultEpilogueISJ_SK_SK_NS1E_6thread17LinearCombinationISJ_Li1EffLNS1J_9ScaleType4KindE0ELNS_15FloatRoundStyleE2ESJ_EENS1_15EpilogueDefaultEEEEEvvEEEEvNT_6ParamsE --------------------------
	.section	.nv.shared._ZN7cutlass13device_kernelINS_4gemm6kernel13GemmUniversalIN4cute5tupleIJiiiiEEENS1_10collective13CollectiveMmaINS1_37MainloopSm90TmaGmmaWarpSpecializedFP8ILi3ENS5_IJNS4_1CILi2EEESB_NSA_ILi1EEEEEENS1_32KernelTmaWarpSpecializedPingpongEEENS5_IJNSA_ILi64EEENSA_ILi256EEESG_EEENS_12float_e5m2_tENS5_IJlSC_lEEESJ_SK_NS4_8TiledMMAINS4_8MMA_AtomIJNS4_4SM904GMMA31MMA_64x256x32_F32E5M2E5M2_SS_TNILNSO_7ScaleInE1ELSQ_1EEEEEENS4_6LayoutINS5_IJSC_SC_SC_EEENS5_IJNSA_ILi0EEESV_SV_EEEEENS5_IJNS4_10UnderscoreESY_SY_EEEEENS4_23SM90_TMA_LOAD_MULTICASTENS4_14ComposedLayoutINS4_7SwizzleILi2ELi4ELi3EEENS4_18smem_ptr_flag_bitsILi8EEENST_INS5_IJNSA_ILi8EEESG_EEENS5_IJSG_SC_EEEEEEEvNS4_8identityES11_S1B_vS1C_EENS_8epilogue10collective6detail29Sm90TmaWarpSpecializedAdapterINS1F_15DefaultEpilogueISJ_SK_SK_NS1E_6thread17LinearCombinationISJ_Li1EffLNS1J_9ScaleType4KindE0ELNS_15FloatRoundStyleE2ESJ_EENS1_15EpilogueDefaultEEEEEvvEEEEvNT_6ParamsE,"aw",@nobits
	.sectionflags	@""
	.align	16
	.zero		1024


//--------------------- .nv.shared.reserved.0     --------------------------
	.section	.nv.shared.reserved.0,"aw",@nobits
	.weak		__nv_reservedSMEM_offset_0_alias
	.size		__nv_reservedSMEM_offset_0_alias, 0, 0
	.other		__nv_reservedSMEM_offset_0_alias,@"STO_CUDA_RESERVED_SHARED STV_DEFAULT"
__nv_reservedSMEM_offset_0_alias:
	.zero		0


//--------------------- .nv.global                --------------------------
	.section	.nv.global,"aw",@nobits
.nv.global:
	.type		_ZN39_INTERNAL_074b0bca_4_k_cu_e41aa37a_50624cute1_E,@object
	.size		_ZN39_INTERNAL_074b0bca_4_k_cu_e41aa37a_50624cute1_E,(_ZN39_INTERNAL_074b0bca_4_k_cu_e41aa37a_50624cuda3std3__45__cpo6cbeginE - _ZN39_INTERNAL_074b0bca_4_k_cu_e41aa37a_50624cute1_E)
_ZN39_INTERNAL_074b0bca_4_k_cu_e41aa37a_50624cute1_E:
	.zero		1
	.type		_ZN39_INTERNAL_074b0bca_4_k_cu_e41aa37a_50624cuda3std3__45__cpo6cbeginE,@object
	.size		_ZN39_INTERNAL_074b0bca_4_k_cu_e41aa37a_50624cuda3std3__45__cpo6cbeginE,(_ZN39_INTERNAL_074b0bca_4_k_cu_e41aa37a_50624cuda3std3__48in_placeE - _ZN39_INTERNAL_074b0bca_4_k_cu_e41aa37a_50624cuda3std3__45__cpo6cbeginE)
_ZN39_INTERNAL_074b0bca_4_k_cu_e41aa37a_50624cuda3std3__45__cpo6cbeginE:
	.zero		1
	.type		_ZN39_INTERNAL_074b0bca_4_k_cu_e41aa37a_50624cuda3std3__48in_placeE,@object
	.size		_ZN39_INTERNAL_074b0bca_4_k_cu_e41aa37a_50624cuda3std3__48in_placeE,(_ZN39_INTERNAL_074b0bca_4_k_cu_e41aa37a_50624cuda3std6ranges3__45__cpo9iter_moveE - _ZN39_INTERNAL_074b0bca_4_k_cu_e41aa37a_50624cuda3std3__48in_placeE)
_ZN39_INTERNAL_074b0bca_4_k_cu_e41aa37a_50624cuda3std3__48in_placeE:
	.zero		1
	.type		_ZN39_INTERNAL_074b0bca_4_k_cu_e41aa37a_50624cuda3std6ranges3__45__cpo9iter_moveE,@object
	.size		_ZN39_INTERNAL_074b0bca_4_k_cu_e41aa37a_50624cuda3std6ranges3__45__cpo9iter_moveE,(_ZN39_INTERNAL_074b0bca_4_k_cu_e41aa37a_50624cuda3std3__45__cpo5beginE - _ZN39_INTERNAL_074b0bca_4_k_cu_e41aa37a_50624cuda3std6ranges3__45__cpo9iter_moveE)
_ZN39_INTERNAL_074b0bca_4_k_cu_e41aa37a_50624cuda3std6ranges3__45__cpo9iter_moveE:
	.zero		1
	.type		_ZN39_INTERNAL_074b0bca_4_k_cu_e41aa37a_50624cuda3std3__45__cpo5beginE,@object
	.size		_ZN39_INTERNAL_074b0bca_4_k_cu_e41aa37a_50624cuda3std3__45__cpo5beginE,(_ZN39_INTERNAL_074b0bca_4_k_cu_e41aa37a_50624cuda3std3__441_GLOBAL__N__074b0bca_4_k_cu_e41aa37a_50626ignoreE - _ZN39_INTERNAL_074b0bca_4_k_cu_e41aa37a_50624cuda3std3__45__cpo5beginE)
_ZN39_INTERNAL_074b0bca_4_k_cu_e41aa37a_50624cuda3std3__45__cpo5beginE:
	.zero		1
	.type		_ZN39_INTERNAL_074b0bca_4_k_cu_e41aa37a_50624cuda3std3__441_GLOBAL__N__074b0bca_4_k_cu_e41aa37a_50626ignoreE,@object
	.size		_ZN39_INTERNAL_074b0bca_4_k_cu_e41aa37a_50624cuda3std3__441_GLOBAL__N__074b0bca_4_k_cu_e41aa37a_50626ignoreE,(_ZN39_INTERNAL_074b0bca_4_k_cu_e41aa37a_50624cute7productE - _ZN39_INTERNAL_074b0bca_4_k_cu_e41aa37a_50624cuda3std3__441_GLOBAL__N__074b0bca_4_k_cu_e41aa37a_50626ignoreE)
_ZN39_INTERNAL_074b0bca_4_k_cu_e41aa37a_50624cuda3std3__441_GLOBAL__N__074b0bca_4_k_cu_e41aa37a_50626ignoreE:
	.zero		1
	.type		_ZN39_INTERNAL_074b0bca_4_k_cu_e41aa37a_50624cute7productE,@object
	.size		_ZN39_INTERNAL_074b0bca_4_k_cu_e41aa37a_50624cute7productE,(_ZN39_INTERNAL_074b0bca_4_k_cu_e41aa37a_50624cuda3std3__45__cpo3endE - _ZN39_INTERNAL_074b0bca_4_k_cu_e41aa37a_50624cute7productE)
_ZN39_INTERNAL_074b0bca_4_k_cu_e41aa37a_50624cute7productE:
	.zero		1
	.type		_ZN39_INTERNAL_074b0bca_4_k_cu_e41aa37a_50624cuda3std3__45__cpo3endE,@object
	.size		_ZN39_INTERNAL_074b0bca_4_k_cu_e41aa37a_50624cuda3std3__45__cpo3endE,(_ZN39_INTERNAL_074b0bca_4_k_cu_e41aa37a_50624cuda3std3__419piecewise_constructE - _ZN39_INTERNAL_074b0bca_4_k_cu_e41aa37a_50624cuda3std3__45__cpo3endE)
_ZN39_INTERNAL_074b0bca_4_k_cu_e41aa37a_50624cuda3std3__45__cpo3endE:
	.zero		1
	.type		_ZN39_INTERNAL_074b0bca_4_k_cu_e41aa37a_50624cuda3std3__419piecewise_constructE,@object
	.size		_ZN39_INTERNAL_074b0bca_4_k_cu_e41aa37a_50624cuda3std3__419piecewise_constructE,(_ZN39_INTERNAL_074b0bca_4_k_cu_e41aa37a_50624cuda3std3__45__cpo4cendE - _ZN39_INTERNAL_074b0bca_4_k_cu_e41aa37a_50624cuda3std3__419piecewise_constructE)
_ZN39_INTERNAL_074b0bca_4_k_cu_e41aa37a_50624cuda3std3__419piecewise_constructE:
	.zero		1
	.type		_ZN39_INTERNAL_074b0bca_4_k_cu_e41aa37a_50624cuda3std3__45__cpo4cendE,@object
	.size		_ZN39_INTERNAL_074b0bca_4_k_cu_e41aa37a_50624cuda3std3__45__cpo4cendE,(_ZN39_INTERNAL_074b0bca_4_k_cu_e41aa37a_50624cuda3std6ranges3__45__cpo4swapE - _ZN39_INTERNAL_074b0bca_4_k_cu_e41aa37a_50624cuda3std3__45__cpo4cendE)
_ZN39_INTERNAL_074b0bca_4_k_cu_e41aa37a_50624cuda3std3__45__cpo4cendE:
	.zero		1
	.type		_ZN39_INTERNAL_074b0bca_4_k_cu_e41aa37a_50624cuda3std6ranges3__45__cpo4swapE,@object
	.size		_ZN39_INTERNAL_074b0bca_4_k_cu_e41aa37a_50624cuda3std6ranges3__45__cpo4swapE,(.L_7 - _ZN39_INTERNAL_074b0bca_4_k_cu_e41aa37a_50624cuda3std6ranges3__45__cpo4swapE)
_ZN39_INTERNAL_074b0bca_4_k_cu_e41aa37a_50624cuda3std6ranges3__45__cpo4swapE:
	.zero		1
.L_7:


//--------------------- .nv.constant0._ZN7cutlass13device_kernelINS_4gemm6kernel13GemmUniversalIN4cute5tupleIJiiiiEEENS1_10collective13CollectiveMmaINS1_37MainloopSm90TmaGmmaWarpSpecializedFP8ILi3ENS5_IJNS4_1CILi2EEESB_NSA_ILi1EEEEEENS1_32KernelTmaWarpSpecializedPingpongEEENS5_IJNSA_ILi64EEENSA_ILi256EEESG_EEENS_12float_e5m2_tENS5_IJlSC_lEEESJ_SK_NS4_8TiledMMAINS4_8MMA_AtomIJNS4_4SM904GMMA31MMA_64x256x32_F32E5M2E5M2_SS_TNILNSO_7ScaleInE1ELSQ_1EEEEEENS4_6LayoutINS5_IJSC_SC_SC_EEENS5_IJNSA_ILi0EEESV_SV_EEEEENS5_IJNS4_10UnderscoreESY_SY_EEEEENS4_23SM90_TMA_LOAD_MULTICASTENS4_14ComposedLayoutINS4_7SwizzleILi2ELi4ELi3EEENS4_18smem_ptr_flag_bitsILi8EEENST_INS5_IJNSA_ILi8EEESG_EEENS5_IJSG_SC_EEEEEEEvNS4_8identityES11_S1B_vS1C_EENS_8epilogue10collective6detail29Sm90TmaWarpSpecializedAdapterINS1F_15DefaultEpilogueISJ_SK_SK_NS1E_6thread17LinearCombinationISJ_Li1EffLNS1J_9ScaleType4KindE0ELNS_15FloatRoundStyleE2ESJ_EENS1_15EpilogueDefaultEEEEEvvEEEEvNT_6ParamsE --------------------------
	.section	.nv.constant0._ZN7cutlass13device_kernelINS_4gemm6kernel13GemmUniversalIN4cute5tupleIJiiiiEEENS1_10collective13CollectiveMmaINS1_37MainloopSm90TmaGmmaWarpSpecializedFP8ILi3ENS5_IJNS4_1CILi2EEESB_NSA_ILi1EEEEEENS1_32KernelTmaWarpSpecializedPingpongEEENS5_IJNSA_ILi64EEENSA_ILi256EEESG_EEENS_12float_e5m2_tENS5_IJlSC_lEEESJ_SK_NS4_8TiledMMAINS4_8MMA_AtomIJNS4_4SM904GMMA31MMA_64x256x32_F32E5M2E5M2_SS_TNILNSO_7ScaleInE1ELSQ_1EEEEEENS4_6LayoutINS5_IJSC_SC_SC_EEENS5_IJNSA_ILi0EEESV_SV_EEEEENS5_IJNS4_10UnderscoreESY_SY_EEEEENS4_23SM90_TMA_LOAD_MULTICASTENS4_14ComposedLayoutINS4_7SwizzleILi2ELi4ELi3EEENS4_18smem_ptr_flag_bitsILi8EEENST_INS5_IJNSA_ILi8EEESG_EEENS5_IJSG_SC_EEEEEEEvNS4_8identityES11_S1B_vS1C_EENS_8epilogue10collective6detail29Sm90TmaWarpSpecializedAdapterINS1F_15DefaultEpilogueISJ_SK_SK_NS1E_6thread17LinearCombinationISJ_Li1EffLNS1J_9ScaleType4KindE0ELNS_15FloatRoundStyleE2ESJ_EENS1_15EpilogueDefaultEEEEEvvEEEEvNT_6ParamsE,"a",@progbits
	.sectionflags	@""
	.align	4
.nv.constant0._ZN7cutlass13device_kernelINS_4gemm6kernel13GemmUniversalIN4cute5tupleIJiiiiEEENS1_10collective13CollectiveMmaINS1_37MainloopSm90TmaGmmaWarpSpecializedFP8ILi3ENS5_IJNS4_1CILi2EEESB_NSA_ILi1EEEEEENS1_32KernelTmaWarpSpecializedPingpongEEENS5_IJNSA_ILi64EEENSA_ILi256EEESG_EEENS_12float_e5m2_tENS5_IJlSC_lEEESJ_SK_NS4_8TiledMMAINS4_8MMA_AtomIJNS4_4SM904GMMA31MMA_64x256x32_F32E5M2E5M2_SS_TNILNSO_7ScaleInE1ELSQ_1EEEEEENS4_6LayoutINS5_IJSC_SC_SC_EEENS5_IJNSA_ILi0EEESV_SV_EEEEENS5_IJNS4_10UnderscoreESY_SY_EEEEENS4_23SM90_TMA_LOAD_MULTICASTENS4_14ComposedLayoutINS4_7SwizzleILi2ELi4ELi3EEENS4_18smem_ptr_flag_bitsILi8EEENST_INS5_IJNSA_ILi8EEESG_EEENS5_IJSG_SC_EEEEEEEvNS4_8identityES11_S1B_vS1C_EENS_8epilogue10collective6detail29Sm90TmaWarpSpecializedAdapterINS1F_15DefaultEpilogueISJ_SK_SK_NS1E_6thread17LinearCombinationISJ_Li1EffLNS1J_9ScaleType4KindE0ELNS_15FloatRoundStyleE2ESJ_EENS1_15EpilogueDefaultEEEEEvvEEEEvNT_6ParamsE:
	.zero		1664


//--------------------- SYMBOLS --------------------------

	.type		.nv.reservedSmem.offset0,@object
	.size		.nv.reservedSmem.offset0,0x4
